// auto-generated by cutlass_sweep.gemm — config: {"arch": "sm_90", "cluster_m": 2, "cluster_n": 1, "dtype": "fp16", "dtype_b": "fp16", "layout": "nt", "stages": 0, "tile_k": 64, "tile_m": 384, "tile_n": 48}
#include "cutlass/cutlass.h"
#include "cutlass/gemm/collective/collective_builder.hpp"
#include "cutlass/gemm/device/gemm_universal_adapter.h"
#include "cutlass/gemm/kernel/gemm_universal.hpp"
#include "cutlass/epilogue/collective/collective_builder.hpp"

using ElemA = cutlass::half_t;
using ElemB = cutlass::half_t;
using ElemCD = cutlass::half_t;
using Acc  = float;
using TileShape    = cute::Shape<cute::_384, cute::_48, cute::_64>;
using ClusterShape = cute::Shape<cute::_2, cute::_1, cute::_1>;

using CollectiveEpilogue = typename cutlass::epilogue::collective::CollectiveBuilder<
    cutlass::arch::Sm90, cutlass::arch::OpClassTensorOp,
    TileShape, ClusterShape,
    cutlass::epilogue::collective::EpilogueTileAuto,
    Acc, Acc,
    ElemCD, cutlass::layout::RowMajor, 128 / cutlass::sizeof_bits<ElemCD>::value,
    ElemCD, cutlass::layout::RowMajor, 128 / cutlass::sizeof_bits<ElemCD>::value,
    cutlass::epilogue::collective::EpilogueScheduleAuto
  >::CollectiveOp;

using CollectiveMainloop = typename cutlass::gemm::collective::CollectiveBuilder<
    cutlass::arch::Sm90, cutlass::arch::OpClassTensorOp,
    ElemA, cutlass::layout::RowMajor, 128 / cutlass::sizeof_bits<ElemA>::value,
    ElemB, cutlass::layout::ColumnMajor, 128 / cutlass::sizeof_bits<ElemB>::value,
    Acc,
    TileShape, ClusterShape,
    cutlass::gemm::collective::StageCountAutoCarveout<static_cast<int>(sizeof(typename CollectiveEpilogue::SharedStorage))>,
    cutlass::gemm::collective::KernelScheduleAuto
  >::CollectiveOp;

using GemmKernel = cutlass::gemm::kernel::GemmUniversal<
    cute::Shape<int,int,int,int>,
    CollectiveMainloop,
    CollectiveEpilogue
>;
using Gemm = cutlass::gemm::device::GemmUniversalAdapter<GemmKernel>;

// Force the device kernel symbol into the cubin without needing a host main.
auto* _anchor = &cutlass::device_kernel<GemmKernel>;


// ===== COMPILED SASS (sm_90a) =====

	.target	sm_90a

	.elftype	@"ET_EXEC"


//--------------------- .note.nv.tkinfo           --------------------------
	.section	.note.nv.tkinfo,"",@"SHT_NOTE"
	.sectionflags	@"SHF_NOTE_NV_TKINFO"
	.tkinfo
        /*0018*/ 	.word	0x00000002
        /*0030*/ 	.string	""
        /*0030*/ 	.string	"ptxas"
        /*0030*/ 	.string	"Cuda compilation tools, release 13.0, V13.0.88"
        /*0030*/ 	.string	"Build cuda_13.0.r13.0/compiler.36424714_0"
        /*0030*/ 	.string	"-arch sm_90a -m 64 "



//--------------------- .note.nv.cuinfo           --------------------------
	.section	.note.nv.cuinfo,"",@"SHT_NOTE"
	.sectionflags	@"SHF_NOTE_NV_CUINFO"
        /*0018*/ 	.short	0x0002
        /*001a*/ 	.short	0x005a
        /*001c*/ 	.short	0x0082
	.zero		2


//--------------------- .nv.info                  --------------------------
	.section	.nv.info,"",@"SHT_CUDA_INFO"
	.align	4


	//----- nvinfo : EIATTR_REGCOUNT
	.align		4
        /*0000*/ 	.byte	0x04, 0x2f
        /*0002*/ 	.short	(.L_15 - .L_14)
	.align		4
.L_14:
        /*0004*/ 	.word	index@(_ZN7cutlass13device_kernelINS_4gemm6kernel13GemmUniversalIN4cute5tupleIJiiiiEEENS1_10collective13CollectiveMmaINS1_34MainloopSm90TmaGmmaWarpSpecializedILi4ENS5_IJNS4_1CILi2EEENSA_ILi1EEESC_EEENS1_35KernelTmaWarpSpecializedCooperativeEEENS5_IJNSA_ILi384EEENSA_ILi48EEENSA_ILi64EEEEEENS_6half_tENS5_IJlSC_lEEESK_SL_NS4_8TiledMMAINS4_8MMA_AtomIJNS4_4SM904GMMA25MMA_64x16x16_F32F16F16_SSILNSP_5MajorE0ELSR_0ELNSP_7ScaleInE1ELSS_1EEEEEENS4_6LayoutISD_NS5_IJSC_NSA_ILi0EEESW_EEEEENS5_IJNS4_10UnderscoreESZ_SZ_EEEEENS4_13SM90_TMA_LOADENS4_14ComposedLayoutINS4_7SwizzleILi3ELi4ELi3EEENS4_18smem_ptr_flag_bitsILi16EEENSV_INS5_IJNSA_ILi8EEESI_EEENS5_IJSI_SC_EEEEEEEvNS4_8identityENS4_23SM90_TMA_LOAD_MULTICASTES1C_vS1D_EENS_8epilogue10collective6detail29Sm90TmaWarpSpecializedAdapterINS1H_15DefaultEpilogueISK_SL_SL_NS1G_6thread17LinearCombinationISK_Li1EffLNS1L_9ScaleType4KindE0ELNS_15FloatRoundStyleE2ESK_EENS1_15EpilogueDefaultEEEEEvvEEEEvNT_6ParamsE)
        /*0008*/ 	.word	0x000000a8


	//----- nvinfo : EIATTR_FRAME_SIZE
	.align		4
.L_15:
        /*000c*/ 	.byte	0x04, 0x11
        /*000e*/ 	.short	(.L_17 - .L_16)
	.align		4
.L_16:
        /*0010*/ 	.word	index@(_ZN7cutlass13device_kernelINS_4gemm6kernel13GemmUniversalIN4cute5tupleIJiiiiEEENS1_10collective13CollectiveMmaINS1_34MainloopSm90TmaGmmaWarpSpecializedILi4ENS5_IJNS4_1CILi2EEENSA_ILi1EEESC_EEENS1_35KernelTmaWarpSpecializedCooperativeEEENS5_IJNSA_ILi384EEENSA_ILi48EEENSA_ILi64EEEEEENS_6half_tENS5_IJlSC_lEEESK_SL_NS4_8TiledMMAINS4_8MMA_AtomIJNS4_4SM904GMMA25MMA_64x16x16_F32F16F16_SSILNSP_5MajorE0ELSR_0ELNSP_7ScaleInE1ELSS_1EEEEEENS4_6LayoutISD_NS5_IJSC_NSA_ILi0EEESW_EEEEENS5_IJNS4_10UnderscoreESZ_SZ_EEEEENS4_13SM90_TMA_LOADENS4_14ComposedLayoutINS4_7SwizzleILi3ELi4ELi3EEENS4_18smem_ptr_flag_bitsILi16EEENSV_INS5_IJNSA_ILi8EEESI_EEENS5_IJSI_SC_EEEEEEEvNS4_8identityENS4_23SM90_TMA_LOAD_MULTICASTES1C_vS1D_EENS_8epilogue10collective6detail29Sm90TmaWarpSpecializedAdapterINS1H_15DefaultEpilogueISK_SL_SL_NS1G_6thread17LinearCombinationISK_Li1EffLNS1L_9ScaleType4KindE0ELNS_15FloatRoundStyleE2ESK_EENS1_15EpilogueDefaultEEEEEvvEEEEvNT_6ParamsE)
        /*0014*/ 	.word	0x00000000


	//----- nvinfo : EIATTR_MIN_STACK_SIZE
	.align		4
.L_17:
        /*0018*/ 	.byte	0x04, 0x12
        /*001a*/ 	.short	(.L_19 - .L_18)
	.align		4
.L_18:
        /*001c*/ 	.word	index@(_ZN7cutlass13device_kernelINS_4gemm6kernel13GemmUniversalIN4cute5tupleIJiiiiEEENS1_10collective13CollectiveMmaINS1_34MainloopSm90TmaGmmaWarpSpecializedILi4ENS5_IJNS4_1CILi2EEENSA_ILi1EEESC_EEENS1_35KernelTmaWarpSpecializedCooperativeEEENS5_IJNSA_ILi384EEENSA_ILi48EEENSA_ILi64EEEEEENS_6half_tENS5_IJlSC_lEEESK_SL_NS4_8TiledMMAINS4_8MMA_AtomIJNS4_4SM904GMMA25MMA_64x16x16_F32F16F16_SSILNSP_5MajorE0ELSR_0ELNSP_7ScaleInE1ELSS_1EEEEEENS4_6LayoutISD_NS5_IJSC_NSA_ILi0EEESW_EEEEENS5_IJNS4_10UnderscoreESZ_SZ_EEEEENS4_13SM90_TMA_LOADENS4_14ComposedLayoutINS4_7SwizzleILi3ELi4ELi3EEENS4_18smem_ptr_flag_bitsILi16EEENSV_INS5_IJNSA_ILi8EEESI_EEENS5_IJSI_SC_EEEEEEEvNS4_8identityENS4_23SM90_TMA_LOAD_MULTICASTES1C_vS1D_EENS_8epilogue10collective6detail29Sm90TmaWarpSpecializedAdapterINS1H_15DefaultEpilogueISK_SL_SL_NS1G_6thread17LinearCombinationISK_Li1EffLNS1L_9ScaleType4KindE0ELNS_15FloatRoundStyleE2ESK_EENS1_15EpilogueDefaultEEEEEvvEEEEvNT_6ParamsE)
        /*0020*/ 	.word	0x00000000
.L_19:


//--------------------- .nv.compat                --------------------------
	.section	.nv.compat,"",@"SHT_CUDA_COMPAT_INFO"
	.align	4
        /*0000*/ 	.byte	0x02, 0x09, 0x01, 0x00, 0x02, 0x02, 0x04, 0x00, 0x02, 0x05, 0x05, 0x00, 0x03, 0x07, 0x01, 0x01
        /*0010*/ 	.byte	0x02, 0x03, 0x01, 0x00, 0x02, 0x06, 0x01, 0x00, 0x04, 0x0b, 0x08, 0x00, 0x00, 0x00, 0x00, 0x00
        /*0020*/ 	.byte	0x00, 0x00, 0x00, 0x00


//--------------------- .nv.info._ZN7cutlass13device_kernelINS_4gemm6kernel13GemmUniversalIN4cute5tupleIJiiiiEEENS1_10collective13CollectiveMmaINS1_34MainloopSm90TmaGmmaWarpSpecializedILi4ENS5_IJNS4_1CILi2EEENSA_ILi1EEESC_EEENS1_35KernelTmaWarpSpecializedCooperativeEEENS5_IJNSA_ILi384EEENSA_ILi48EEENSA_ILi64EEEEEENS_6half_tENS5_IJlSC_lEEESK_SL_NS4_8TiledMMAINS4_8MMA_AtomIJNS4_4SM904GMMA25MMA_64x16x16_F32F16F16_SSILNSP_5MajorE0ELSR_0ELNSP_7ScaleInE1ELSS_1EEEEEENS4_6LayoutISD_NS5_IJSC_NSA_ILi0EEESW_EEEEENS5_IJNS4_10UnderscoreESZ_SZ_EEEEENS4_13SM90_TMA_LOADENS4_14ComposedLayoutINS4_7SwizzleILi3ELi4ELi3EEENS4_18smem_ptr_flag_bitsILi16EEENSV_INS5_IJNSA_ILi8EEESI_EEENS5_IJSI_SC_EEEEEEEvNS4_8identityENS4_23SM90_TMA_LOAD_MULTICASTES1C_vS1D_EENS_8epilogue10collective6detail29Sm90TmaWarpSpecializedAdapterINS1H_15DefaultEpilogueISK_SL_SL_NS1G_6thread17LinearCombinationISK_Li1EffLNS1L_9ScaleType4KindE0ELNS_15FloatRoundStyleE2ESK_EENS1_15EpilogueDefaultEEEEEvvEEEEvNT_6ParamsE --------------------------
	.section	.nv.info._ZN7cutlass13device_kernelINS_4gemm6kernel13GemmUniversalIN4cute5tupleIJiiiiEEENS1_10collective13CollectiveMmaINS1_34MainloopSm90TmaGmmaWarpSpecializedILi4ENS5_IJNS4_1CILi2EEENSA_ILi1EEESC_EEENS1_35KernelTmaWarpSpecializedCooperativeEEENS5_IJNSA_ILi384EEENSA_ILi48EEENSA_ILi64EEEEEENS_6half_tENS5_IJlSC_lEEESK_SL_NS4_8TiledMMAINS4_8MMA_AtomIJNS4_4SM904GMMA25MMA_64x16x16_F32F16F16_SSILNSP_5MajorE0ELSR_0ELNSP_7ScaleInE1ELSS_1EEEEEENS4_6LayoutISD_NS5_IJSC_NSA_ILi0EEESW_EEEEENS5_IJNS4_10UnderscoreESZ_SZ_EEEEENS4_13SM90_TMA_LOADENS4_14ComposedLayoutINS4_7SwizzleILi3ELi4ELi3EEENS4_18smem_ptr_flag_bitsILi16EEENSV_INS5_IJNSA_ILi8EEESI_EEENS5_IJSI_SC_EEEEEEEvNS4_8identityENS4_23SM90_TMA_LOAD_MULTICASTES1C_vS1D_EENS_8epilogue10collective6detail29Sm90TmaWarpSpecializedAdapterINS1H_15DefaultEpilogueISK_SL_SL_NS1G_6thread17LinearCombinationISK_Li1EffLNS1L_9ScaleType4KindE0ELNS_15FloatRoundStyleE2ESK_EENS1_15EpilogueDefaultEEEEEvvEEEEvNT_6ParamsE,"",@"SHT_CUDA_INFO"
	.sectionflags	@""
	.align	4


	//----- nvinfo : EIATTR_CUDA_API_VERSION
	.align		4
        /*0000*/ 	.byte	0x04, 0x37
        /*0002*/ 	.short	(.L_21 - .L_20)
.L_20:
        /*0004*/ 	.word	0x00000082


	//----- nvinfo : EIATTR_KPARAM_INFO
	.align		4
.L_21:
        /*0008*/ 	.byte	0x04, 0x17
        /*000a*/ 	.short	(.L_23 - .L_22)
.L_22:
        /*000c*/ 	.word	0x00000000
        /*0010*/ 	.short	0x0000
        /*0012*/ 	.short	0x0070
        /*0014*/ 	.byte	0x00, 0xf0, 0x01, 0x10


	//----- nvinfo : EIATTR_SPARSE_MMA_MASK
	.align		4
.L_23:
        /*0018*/ 	.byte	0x03, 0x50
        /*001a*/ 	.short	0x0000


	//----- nvinfo : EIATTR_MAXREG_COUNT
	.align		4
        /*001c*/ 	.byte	0x03, 0x1b
        /*001e*/ 	.short	0x00a8


	//----- nvinfo : EIATTR_NUM_BARRIERS
	.align		4
        /*0020*/ 	.byte	0x02, 0x4c
        /*0022*/ 	.byte	0x01
	.zero		1


	//----- nvinfo : EIATTR_EXTERNS
	.align		4
        /*0024*/ 	.byte	0x04, 0x0f
        /*0026*/ 	.short	(.L_25 - .L_24)


	//   ....[0]....
	.align		4
.L_24:
        /*0028*/ 	.word	index@(__assertfail)


	//----- nvinfo : EIATTR_MERCURY_ISA_VERSION
	.align		4
.L_25:
        /*002c*/ 	.byte	0x03, 0x5f
        /*002e*/ 	.short	0x0101


	//----- nvinfo : EIATTR_INT_WARP_WIDE_INSTR_OFFSETS
	.align		4
        /*0030*/ 	.byte	0x04, 0x31
        /*0032*/ 	.short	(.L_27 - .L_26)


	//   ....[0]....
.L_26:
        /*0034*/ 	.word	0x00000480


	//   ....[1]....
        /*0038*/ 	.word	0x000004b0


	//   ....[2]....
        /*003c*/ 	.word	0x00000650


	//   ....[3]....
        /*0040*/ 	.word	0x000034d0


	//----- nvinfo : EIATTR_COOP_GROUP_MASK_REGIDS
	.align		4
.L_27:
        /*0044*/ 	.byte	0x04, 0x29
        /*0046*/ 	.short	(.L_29 - .L_28)


	//   ....[0]....
.L_28:
        /*0048*/ 	.word	0xffffffff


	//   ....[1]....
        /*004c*/ 	.word	0xffffffff


	//   ....[2]....
        /*0050*/ 	.word	0xffffffff


	//   ....[3]....
        /*0054*/ 	.word	0xffffffff


	//   ....[4]....
        /*0058*/ 	.word	0xffffffff


	//   ....[5]....
        /*005c*/ 	.word	0xffffffff


	//----- nvinfo : EIATTR_COOP_GROUP_INSTR_OFFSETS
	.align		4
.L_29:
        /*0060*/ 	.byte	0x04, 0x28
        /*0062*/ 	.short	(.L_31 - .L_30)


	//   ....[0]....
.L_30:
        /*0064*/ 	.word	0x00000060


	//   ....[1]....
        /*0068*/ 	.word	0x00000070


	//   ....[2]....
        /*006c*/ 	.word	0x00000130


	//   ....[3]....
        /*0070*/ 	.word	0x000002d0


	//   ....[4]....
        /*0074*/ 	.word	0x00000800


	//   ....[5]....
        /*0078*/ 	.word	0x000013e0


	//----- nvinfo : EIATTR_REG_RECONFIG
	.align		4
.L_31:
        /*007c*/ 	.byte	0x01, 0x54
	.zero		2


	//----- nvinfo : EIATTR_SYSCALL_OFFSETS
	.align		4
        /*0080*/ 	.byte	0x04, 0x46
        /*0082*/ 	.short	(.L_33 - .L_32)


	//   ....[0]....
.L_32:
        /*0084*/ 	.word	0x000015d0


	//----- nvinfo : EIATTR_MBARRIER_INSTR_OFFSETS
	.align		4
.L_33:
        /*0088*/ 	.byte	0x04, 0x39
        /*008a*/ 	.short	(.L_35 - .L_34)


	//   ....[0]....
.L_34:
        /*008c*/ 	.word	0x00000230
        /*0090*/ 	.word	0x000000ff
        /*0094*/ 	.word	0x00000000
        /*0098*/ 	.short	0x0100
        /*009a*/ 	.byte	0x08
	.zero		1


	//   ....[1]....
        /*009c*/ 	.word	0x00000240
        /*00a0*/ 	.word	0x000000ff
        /*00a4*/ 	.word	0x00000020
        /*00a8*/ 	.short	0x0100
        /*00aa*/ 	.byte	0x08
	.zero		1


	//   ....[2]....
        /*00ac*/ 	.word	0x00000250
        /*00b0*/ 	.word	0x000000ff
        /*00b4*/ 	.word	0x00000008
        /*00b8*/ 	.short	0x0100
        /*00ba*/ 	.byte	0x08
	.zero		1


	//   ....[3]....
        /*00bc*/ 	.word	0x00000260
        /*00c0*/ 	.word	0x000000ff
        /*00c4*/ 	.word	0x00000028
        /*00c8*/ 	.short	0x0100
        /*00ca*/ 	.byte	0x08
	.zero		1


	//   ....[4]....
        /*00cc*/ 	.word	0x00000270
        /*00d0*/ 	.word	0x000000ff
        /*00d4*/ 	.word	0x00000010
        /*00d8*/ 	.short	0x0100
        /*00da*/ 	.byte	0x08
	.zero		1


	//   ....[5]....
        /*00dc*/ 	.word	0x00000280
        /*00e0*/ 	.word	0x000000ff
        /*00e4*/ 	.word	0x00000030
        /*00e8*/ 	.short	0x0100
        /*00ea*/ 	.byte	0x08
	.zero		1


	//   ....[6]....
        /*00ec*/ 	.word	0x00000290
        /*00f0*/ 	.word	0x000000ff
        /*00f4*/ 	.word	0x00000018
        /*00f8*/ 	.short	0x0100
        /*00fa*/ 	.byte	0x08
	.zero		1


	//   ....[7]....
        /*00fc*/ 	.word	0x000002a0
        /*0100*/ 	.word	0x000000ff
        /*0104*/ 	.word	0x00000038
        /*0108*/ 	.short	0x0100
        /*010a*/ 	.byte	0x08
	.zero		1


	//   ....[8]....
        /*010c*/ 	.word	0x000006e0
        /*0110*/ 	.word	0x000000ff
        /*0114*/ 	.word	0x00000050
        /*0118*/ 	.short	0x0100
        /*011a*/ 	.byte	0x06
	.zero		1


	//   ....[9]....
        /*011c*/ 	.word	0x00000780
        /*0120*/ 	.word	0x000000ff
        /*0124*/ 	.word	0x00000058
        /*0128*/ 	.short	0x0100
        /*012a*/ 	.byte	0x06
	.zero		1


	//   ....[10]....
        /*012c*/ 	.word	0x00001650
        /*0130*/ 	.word	0x00000003
        /*0134*/ 	.word	0x00000000
        /*0138*/ 	.short	0x010a
        /*013a*/ 	.byte	0x3f
	.zero		1


	//   ....[11]....
        /*013c*/ 	.word	0x000016b0
        /*0140*/ 	.word	0x00000003
        /*0144*/ 	.word	0x00000000
        /*0148*/ 	.short	0x010a
        /*014a*/ 	.byte	0x3f
	.zero		1


	//   ....[12]....
        /*014c*/ 	.word	0x00002550
        /*0150*/ 	.word	0x000000ff
        /*0154*/ 	.word	0x00000000
        /*0158*/ 	.short	0x010a
        /*015a*/ 	.byte	0x06
	.zero		1


	//   ....[13]....
        /*015c*/ 	.word	0x00002590
        /*0160*/ 	.word	0x000000ff
        /*0164*/ 	.word	0x00000000
        /*0168*/ 	.short	0x010a
        /*016a*/ 	.byte	0x06
	.zero		1


	//   ....[14]....
        /*016c*/ 	.word	0x00003370
        /*0170*/ 	.word	0x00000004
        /*0174*/ 	.word	0x00000000
        /*0178*/ 	.short	0x0101
        /*017a*/ 	.byte	0x3f
	.zero		1


	//   ....[15]....
        /*017c*/ 	.word	0x00003540
        /*0180*/ 	.word	0x00000000
        /*0184*/ 	.word	0x00000000
        /*0188*/ 	.short	0x0101
        /*018a*/ 	.byte	0x3f
	.zero		1


	//   ....[16]....
        /*018c*/ 	.word	0x000095a0
        /*0190*/ 	.word	0x00000015
        /*0194*/ 	.word	0x00000020
        /*0198*/ 	.short	0x010a
        /*019a*/ 	.byte	0x3f
	.zero		1


	//   ....[17]....
        /*019c*/ 	.word	0x00009970
        /*01a0*/ 	.word	0x00000005
        /*01a4*/ 	.word	0x00000058
        /*01a8*/ 	.short	0x0101
        /*01aa*/ 	.byte	0x3f
	.zero		1


	//   ....[18]....
        /*01ac*/ 	.word	0x0000a080
        /*01b0*/ 	.word	0x00000007
        /*01b4*/ 	.word	0x00000000
        /*01b8*/ 	.short	0x010a
        /*01ba*/ 	.byte	0x3f
	.zero		1


	//   ....[19]....
        /*01bc*/ 	.word	0x0000a100
        /*01c0*/ 	.word	0x00000006
        /*01c4*/ 	.word	0x00000000
        /*01c8*/ 	.short	0x010a
        /*01ca*/ 	.byte	0x3f
	.zero		1


	//   ....[20]....
        /*01cc*/ 	.word	0x0000a190
        /*01d0*/ 	.word	0x00000007
        /*01d4*/ 	.word	0x00000000
        /*01d8*/ 	.short	0x010a
        /*01da*/ 	.byte	0x3f
	.zero		1


	//   ....[21]....
        /*01dc*/ 	.word	0x0000a220
        /*01e0*/ 	.word	0x00000005
        /*01e4*/ 	.word	0x00000000
        /*01e8*/ 	.short	0x010a
        /*01ea*/ 	.byte	0x3f
	.zero		1


	//   ....[22]....
        /*01ec*/ 	.word	0x0000a280
        /*01f0*/ 	.word	0x00000003
        /*01f4*/ 	.word	0x00000000
        /*01f8*/ 	.short	0x010a
        /*01fa*/ 	.byte	0x3f
	.zero		1


	//   ....[23]....
        /*01fc*/ 	.word	0x0000a2e0
        /*0200*/ 	.word	0x00000005
        /*0204*/ 	.word	0x00000000
        /*0208*/ 	.short	0x010a
        /*020a*/ 	.byte	0x3f
	.zero		1


	//   ....[24]....
        /*020c*/ 	.word	0x0000a3b0
        /*0210*/ 	.word	0x00000015
        /*0214*/ 	.word	0x00000020
        /*0218*/ 	.short	0x010a
        /*021a*/ 	.byte	0x3f
	.zero		1


	//   ....[25]....
        /*021c*/ 	.word	0x0000a480
        /*0220*/ 	.word	0x00000007
        /*0224*/ 	.word	0x00000000
        /*0228*/ 	.short	0x010a
        /*022a*/ 	.byte	0x3f
	.zero		1


	//   ....[26]....
        /*022c*/ 	.word	0x0000a4d0
        /*0230*/ 	.word	0x00000006
        /*0234*/ 	.word	0x00000000
        /*0238*/ 	.short	0x010a
        /*023a*/ 	.byte	0x3f
	.zero		1


	//   ....[27]....
        /*023c*/ 	.word	0x0000a520
        /*0240*/ 	.word	0x00000007
        /*0244*/ 	.word	0x00000000
        /*0248*/ 	.short	0x010a
        /*024a*/ 	.byte	0x3f
	.zero		1


	//----- nvinfo : EIATTR_NUM_MBARRIERS
	.align		4
.L_35:
        /*024c*/ 	.byte	0x03, 0x38
        /*024e*/ 	.short	0x000a


	//----- nvinfo : EIATTR_EXIT_INSTR_OFFSETS
	.align		4
        /*0250*/ 	.byte	0x04, 0x1c
        /*0252*/ 	.short	(.L_37 - .L_36)


	//   ....[0]....
.L_36:
        /*0254*/ 	.word	0x000009d0


	//   ....[1]....
        /*0258*/ 	.word	0x000011f0


	//   ....[2]....
        /*025c*/ 	.word	0x00008d40


	//   ....[3]....
        /*0260*/ 	.word	0x000092a0


	//   ....[4]....
        /*0264*/ 	.word	0x0000a270


	//----- nvinfo : EIATTR_MAX_THREADS
	.align		4
.L_37:
        /*0268*/ 	.byte	0x04, 0x05
        /*026a*/ 	.short	(.L_39 - .L_38)
.L_38:
        /*026c*/ 	.word	0x00000180
        /*0270*/ 	.word	0x00000001
        /*0274*/ 	.word	0x00000001


	//----- nvinfo : EIATTR_CRS_STACK_SIZE
	.align		4
.L_39:
        /*0278*/ 	.byte	0x04, 0x1e
        /*027a*/ 	.short	(.L_41 - .L_40)
.L_40:
        /*027c*/ 	.word	0x00000000


	//----- nvinfo : EIATTR_CBANK_PARAM_SIZE
	.align		4
.L_41:
        /*0280*/ 	.byte	0x03, 0x19
        /*0282*/ 	.short	0x0470


	//----- nvinfo : EIATTR_PARAM_CBANK
	.align		4
        /*0284*/ 	.byte	0x04, 0x0a
        /*0286*/ 	.short	(.L_43 - .L_42)
	.align		4
.L_42:
        /*0288*/ 	.word	index@(.nv.constant0._ZN7cutlass13device_kernelINS_4gemm6kernel13GemmUniversalIN4cute5tupleIJiiiiEEENS1_10collective13CollectiveMmaINS1_34MainloopSm90TmaGmmaWarpSpecializedILi4ENS5_IJNS4_1CILi2EEENSA_ILi1EEESC_EEENS1_35KernelTmaWarpSpecializedCooperativeEEENS5_IJNSA_ILi384EEENSA_ILi48EEENSA_ILi64EEEEEENS_6half_tENS5_IJlSC_lEEESK_SL_NS4_8TiledMMAINS4_8MMA_AtomIJNS4_4SM904GMMA25MMA_64x16x16_F32F16F16_SSILNSP_5MajorE0ELSR_0ELNSP_7ScaleInE1ELSS_1EEEEEENS4_6LayoutISD_NS5_IJSC_NSA_ILi0EEESW_EEEEENS5_IJNS4_10UnderscoreESZ_SZ_EEEEENS4_13SM90_TMA_LOADENS4_14ComposedLayoutINS4_7SwizzleILi3ELi4ELi3EEENS4_18smem_ptr_flag_bitsILi16EEENSV_INS5_IJNSA_ILi8EEESI_EEENS5_IJSI_SC_EEEEEEEvNS4_8identityENS4_23SM90_TMA_LOAD_MULTICASTES1C_vS1D_EENS_8epilogue10collective6detail29Sm90TmaWarpSpecializedAdapterINS1H_15DefaultEpilogueISK_SL_SL_NS1G_6thread17LinearCombinationISK_Li1EffLNS1L_9ScaleType4KindE0ELNS_15FloatRoundStyleE2ESK_EENS1_15EpilogueDefaultEEEEEvvEEEEvNT_6ParamsE)
        /*028c*/ 	.short	0x0210
        /*028e*/ 	.short	0x0470


	//----- nvinfo : EIATTR_SW_WAR
	.align		4
.L_43:
        /*0290*/ 	.byte	0x04, 0x36
        /*0292*/ 	.short	(.L_45 - .L_44)
.L_44:
        /*0294*/ 	.word	0x00000008
.L_45:


//--------------------- .nv.callgraph             --------------------------
	.section	.nv.callgraph,"",@"SHT_CUDA_CALLGRAPH"
	.align	4
	.sectionentsize	8
	.align		4
        /*0000*/ 	.word	0x00000000
	.align		4
        /*0004*/ 	.word	0xffffffff
	.align		4
        /*0008*/ 	.word	index@(_ZN7cutlass13device_kernelINS_4gemm6kernel13GemmUniversalIN4cute5tupleIJiiiiEEENS1_10collective13CollectiveMmaINS1_34MainloopSm90TmaGmmaWarpSpecializedILi4ENS5_IJNS4_1CILi2EEENSA_ILi1EEESC_EEENS1_35KernelTmaWarpSpecializedCooperativeEEENS5_IJNSA_ILi384EEENSA_ILi48EEENSA_ILi64EEEEEENS_6half_tENS5_IJlSC_lEEESK_SL_NS4_8TiledMMAINS4_8MMA_AtomIJNS4_4SM904GMMA25MMA_64x16x16_F32F16F16_SSILNSP_5MajorE0ELSR_0ELNSP_7ScaleInE1ELSS_1EEEEEENS4_6LayoutISD_NS5_IJSC_NSA_ILi0EEESW_EEEEENS5_IJNS4_10UnderscoreESZ_SZ_EEEEENS4_13SM90_TMA_LOADENS4_14ComposedLayoutINS4_7SwizzleILi3ELi4ELi3EEENS4_18smem_ptr_flag_bitsILi16EEENSV_INS5_IJNSA_ILi8EEESI_EEENS5_IJSI_SC_EEEEEEEvNS4_8identityENS4_23SM90_TMA_LOAD_MULTICASTES1C_vS1D_EENS_8epilogue10collective6detail29Sm90TmaWarpSpecializedAdapterINS1H_15DefaultEpilogueISK_SL_SL_NS1G_6thread17LinearCombinationISK_Li1EffLNS1L_9ScaleType4KindE0ELNS_15FloatRoundStyleE2ESK_EENS1_15EpilogueDefaultEEEEEvvEEEEvNT_6ParamsE)
	.align		4
        /*000c*/ 	.word	index@(__assertfail)
	.align		4
        /*0010*/ 	.word	0x00000000
	.align		4
        /*0014*/ 	.word	0xfffffffe
	.align		4
        /*0018*/ 	.word	0x00000000
	.align		4
        /*001c*/ 	.word	0xfffffffd
	.align		4
        /*0020*/ 	.word	0x00000000
	.align		4
        /*0024*/ 	.word	0xfffffffc


//--------------------- .nv.constant4             --------------------------
	.section	.nv.constant4,"a",@progbits
	.align	8
	.align		8
.nv.constant4:
        /*0000*/ 	.dword	__assertfail
	.align		8
        /*0008*/ 	.dword	__unnamed_1
	.align		8
        /*0010*/ 	.dword	_ZN40_INTERNAL_8258af3b_4_k_cu_c58c886e_122774cuda3std3__45__cpo5beginE
	.align		8
        /*0018*/ 	.dword	_ZN40_INTERNAL_8258af3b_4_k_cu_c58c886e_122774cuda3std3__45__cpo3endE
	.align		8
        /*0020*/ 	.dword	_ZN40_INTERNAL_8258af3b_4_k_cu_c58c886e_122774cuda3std3__45__cpo6cbeginE
	.align		8
        /*0028*/ 	.dword	_ZN40_INTERNAL_8258af3b_4_k_cu_c58c886e_122774cuda3std3__45__cpo4cendE
	.align		8
        /*0030*/ 	.dword	_ZN40_INTERNAL_8258af3b_4_k_cu_c58c886e_122774cuda3std3__442_GLOBAL__N__8258af3b_4_k_cu_c58c886e_122776ignoreE
	.align		8
        /*0038*/ 	.dword	_ZN40_INTERNAL_8258af3b_4_k_cu_c58c886e_122774cuda3std3__419piecewise_constructE
	.align		8
        /*0040*/ 	.dword	_ZN40_INTERNAL_8258af3b_4_k_cu_c58c886e_122774cuda3std3__48in_placeE
	.align		8
        /*0048*/ 	.dword	_ZN40_INTERNAL_8258af3b_4_k_cu_c58c886e_122774cuda3std6ranges3__45__cpo4swapE
	.align		8
        /*0050*/ 	.dword	_ZN40_INTERNAL_8258af3b_4_k_cu_c58c886e_122774cuda3std6ranges3__45__cpo9iter_moveE
	.align		8
        /*0058*/ 	.dword	_ZN40_INTERNAL_8258af3b_4_k_cu_c58c886e_122774cute7productE
	.align		8
        /*0060*/ 	.dword	_ZN40_INTERNAL_8258af3b_4_k_cu_c58c886e_122774cute1_E
	.align		8
        /*0068*/ 	.dword	$str$22
	.align		8
        /*0070*/ 	.dword	$str$23


//--------------------- .text._ZN7cutlass13device_kernelINS_4gemm6kernel13GemmUniversalIN4cute5tupleIJiiiiEEENS1_10collective13CollectiveMmaINS1_34MainloopSm90TmaGmmaWarpSpecializedILi4ENS5_IJNS4_1CILi2EEENSA_ILi1EEESC_EEENS1_35KernelTmaWarpSpecializedCooperativeEEENS5_IJNSA_ILi384EEENSA_ILi48EEENSA_ILi64EEEEEENS_6half_tENS5_IJlSC_lEEESK_SL_NS4_8TiledMMAINS4_8MMA_AtomIJNS4_4SM904GMMA25MMA_64x16x16_F32F16F16_SSILNSP_5MajorE0ELSR_0ELNSP_7ScaleInE1ELSS_1EEEEEENS4_6LayoutISD_NS5_IJSC_NSA_ILi0EEESW_EEEEENS5_IJNS4_10UnderscoreESZ_SZ_EEEEENS4_13SM90_TMA_LOADENS4_14ComposedLayoutINS4_7SwizzleILi3ELi4ELi3EEENS4_18smem_ptr_flag_bitsILi16EEENSV_INS5_IJNSA_ILi8EEESI_EEENS5_IJSI_SC_EEEEEEEvNS4_8identityENS4_23SM90_TMA_LOAD_MULTICASTES1C_vS1D_EENS_8epilogue10collective6detail29Sm90TmaWarpSpecializedAdapterINS1H_15DefaultEpilogueISK_SL_SL_NS1G_6thread17LinearCombinationISK_Li1EffLNS1L_9ScaleType4KindE0ELNS_15FloatRoundStyleE2ESK_EENS1_15EpilogueDefaultEEEEEvvEEEEvNT_6ParamsE --------------------------
	.section	.text._ZN7cutlass13device_kernelINS_4gemm6kernel13GemmUniversalIN4cute5tupleIJiiiiEEENS1_10collective13CollectiveMmaINS1_34MainloopSm90TmaGmmaWarpSpecializedILi4ENS5_IJNS4_1CILi2EEENSA_ILi1EEESC_EEENS1_35KernelTmaWarpSpecializedCooperativeEEENS5_IJNSA_ILi384EEENSA_ILi48EEENSA_ILi64EEEEEENS_6half_tENS5_IJlSC_lEEESK_SL_NS4_8TiledMMAINS4_8MMA_AtomIJNS4_4SM904GMMA25MMA_64x16x16_F32F16F16_SSILNSP_5MajorE0ELSR_0ELNSP_7ScaleInE1ELSS_1EEEEEENS4_6LayoutISD_NS5_IJSC_NSA_ILi0EEESW_EEEEENS5_IJNS4_10UnderscoreESZ_SZ_EEEEENS4_13SM90_TMA_LOADENS4_14ComposedLayoutINS4_7SwizzleILi3ELi4ELi3EEENS4_18smem_ptr_flag_bitsILi16EEENSV_INS5_IJNSA_ILi8EEESI_EEENS5_IJSI_SC_EEEEEEEvNS4_8identityENS4_23SM90_TMA_LOAD_MULTICASTES1C_vS1D_EENS_8epilogue10collective6detail29Sm90TmaWarpSpecializedAdapterINS1H_15DefaultEpilogueISK_SL_SL_NS1G_6thread17LinearCombinationISK_Li1EffLNS1L_9ScaleType4KindE0ELNS_15FloatRoundStyleE2ESK_EENS1_15EpilogueDefaultEEEEEvvEEEEvNT_6ParamsE,"ax",@progbits
	.align	128
.text._ZN7cutlass13device_kernelINS_4gemm6kernel13GemmUniversalIN4cute5tupleIJiiiiEEENS1_10collective13CollectiveMmaINS1_34MainloopSm90TmaGmmaWarpSpecializedILi4ENS5_IJNS4_1CILi2EEENSA_ILi1EEESC_EEENS1_35KernelTmaWarpSpecializedCooperativeEEENS5_IJNSA_ILi384EEENSA_ILi48EEENSA_ILi64EEEEEENS_6half_tENS5_IJlSC_lEEESK_SL_NS4_8TiledMMAINS4_8MMA_AtomIJNS4_4SM904GMMA25MMA_64x16x16_F32F16F16_SSILNSP_5MajorE0ELSR_0ELNSP_7ScaleInE1ELSS_1EEEEEENS4_6LayoutISD_NS5_IJSC_NSA_ILi0EEESW_EEEEENS5_IJNS4_10UnderscoreESZ_SZ_EEEEENS4_13SM90_TMA_LOADENS4_14ComposedLayoutINS4_7SwizzleILi3ELi4ELi3EEENS4_18smem_ptr_flag_bitsILi16EEENSV_INS5_IJNSA_ILi8EEESI_EEENS5_IJSI_SC_EEEEEEEvNS4_8identityENS4_23SM90_TMA_LOAD_MULTICASTES1C_vS1D_EENS_8epilogue10collective6detail29Sm90TmaWarpSpecializedAdapterINS1H_15DefaultEpilogueISK_SL_SL_NS1G_6thread17LinearCombinationISK_Li1EffLNS1L_9ScaleType4KindE0ELNS_15FloatRoundStyleE2ESK_EENS1_15EpilogueDefaultEEEEEvvEEEEvNT_6ParamsE:
        .type           _ZN7cutlass13device_kernelINS_4gemm6kernel13GemmUniversalIN4cute5tupleIJiiiiEEENS1_10collective13CollectiveMmaINS1_34MainloopSm90TmaGmmaWarpSpecializedILi4ENS5_IJNS4_1CILi2EEENSA_ILi1EEESC_EEENS1_35KernelTmaWarpSpecializedCooperativeEEENS5_IJNSA_ILi384EEENSA_ILi48EEENSA_ILi64EEEEEENS_6half_tENS5_IJlSC_lEEESK_SL_NS4_8TiledMMAINS4_8MMA_AtomIJNS4_4SM904GMMA25MMA_64x16x16_F32F16F16_SSILNSP_5MajorE0ELSR_0ELNSP_7ScaleInE1ELSS_1EEEEEENS4_6LayoutISD_NS5_IJSC_NSA_ILi0EEESW_EEEEENS5_IJNS4_10UnderscoreESZ_SZ_EEEEENS4_13SM90_TMA_LOADENS4_14ComposedLayoutINS4_7SwizzleILi3ELi4ELi3EEENS4_18smem_ptr_flag_bitsILi16EEENSV_INS5_IJNSA_ILi8EEESI_EEENS5_IJSI_SC_EEEEEEEvNS4_8identityENS4_23SM90_TMA_LOAD_MULTICASTES1C_vS1D_EENS_8epilogue10collective6detail29Sm90TmaWarpSpecializedAdapterINS1H_15DefaultEpilogueISK_SL_SL_NS1G_6thread17LinearCombinationISK_Li1EffLNS1L_9ScaleType4KindE0ELNS_15FloatRoundStyleE2ESK_EENS1_15EpilogueDefaultEEEEEvvEEEEvNT_6ParamsE,@function
        .size           _ZN7cutlass13device_kernelINS_4gemm6kernel13GemmUniversalIN4cute5tupleIJiiiiEEENS1_10collective13CollectiveMmaINS1_34MainloopSm90TmaGmmaWarpSpecializedILi4ENS5_IJNS4_1CILi2EEENSA_ILi1EEESC_EEENS1_35KernelTmaWarpSpecializedCooperativeEEENS5_IJNSA_ILi384EEENSA_ILi48EEENSA_ILi64EEEEEENS_6half_tENS5_IJlSC_lEEESK_SL_NS4_8TiledMMAINS4_8MMA_AtomIJNS4_4SM904GMMA25MMA_64x16x16_F32F16F16_SSILNSP_5MajorE0ELSR_0ELNSP_7ScaleInE1ELSS_1EEEEEENS4_6LayoutISD_NS5_IJSC_NSA_ILi0EEESW_EEEEENS5_IJNS4_10UnderscoreESZ_SZ_EEEEENS4_13SM90_TMA_LOADENS4_14ComposedLayoutINS4_7SwizzleILi3ELi4ELi3EEENS4_18smem_ptr_flag_bitsILi16EEENSV_INS5_IJNSA_ILi8EEESI_EEENS5_IJSI_SC_EEEEEEEvNS4_8identityENS4_23SM90_TMA_LOAD_MULTICASTES1C_vS1D_EENS_8epilogue10collective6detail29Sm90TmaWarpSpecializedAdapterINS1H_15DefaultEpilogueISK_SL_SL_NS1G_6thread17LinearCombinationISK_Li1EffLNS1L_9ScaleType4KindE0ELNS_15FloatRoundStyleE2ESK_EENS1_15EpilogueDefaultEEEEEvvEEEEvNT_6ParamsE,(.L_x_207 - _ZN7cutlass13device_kernelINS_4gemm6kernel13GemmUniversalIN4cute5tupleIJiiiiEEENS1_10collective13CollectiveMmaINS1_34MainloopSm90TmaGmmaWarpSpecializedILi4ENS5_IJNS4_1CILi2EEENSA_ILi1EEESC_EEENS1_35KernelTmaWarpSpecializedCooperativeEEENS5_IJNSA_ILi384EEENSA_ILi48EEENSA_ILi64EEEEEENS_6half_tENS5_IJlSC_lEEESK_SL_NS4_8TiledMMAINS4_8MMA_AtomIJNS4_4SM904GMMA25MMA_64x16x16_F32F16F16_SSILNSP_5MajorE0ELSR_0ELNSP_7ScaleInE1ELSS_1EEEEEENS4_6LayoutISD_NS5_IJSC_NSA_ILi0EEESW_EEEEENS5_IJNS4_10UnderscoreESZ_SZ_EEEEENS4_13SM90_TMA_LOADENS4_14ComposedLayoutINS4_7SwizzleILi3ELi4ELi3EEENS4_18smem_ptr_flag_bitsILi16EEENSV_INS5_IJNSA_ILi8EEESI_EEENS5_IJSI_SC_EEEEEEEvNS4_8identityENS4_23SM90_TMA_LOAD_MULTICASTES1C_vS1D_EENS_8epilogue10collective6detail29Sm90TmaWarpSpecializedAdapterINS1H_15DefaultEpilogueISK_SL_SL_NS1G_6thread17LinearCombinationISK_Li1EffLNS1L_9ScaleType4KindE0ELNS_15FloatRoundStyleE2ESK_EENS1_15EpilogueDefaultEEEEEvvEEEEvNT_6ParamsE)
        .other          _ZN7cutlass13device_kernelINS_4gemm6kernel13GemmUniversalIN4cute5tupleIJiiiiEEENS1_10collective13CollectiveMmaINS1_34MainloopSm90TmaGmmaWarpSpecializedILi4ENS5_IJNS4_1CILi2EEENSA_ILi1EEESC_EEENS1_35KernelTmaWarpSpecializedCooperativeEEENS5_IJNSA_ILi384EEENSA_ILi48EEENSA_ILi64EEEEEENS_6half_tENS5_IJlSC_lEEESK_SL_NS4_8TiledMMAINS4_8MMA_AtomIJNS4_4SM904GMMA25MMA_64x16x16_F32F16F16_SSILNSP_5MajorE0ELSR_0ELNSP_7ScaleInE1ELSS_1EEEEEENS4_6LayoutISD_NS5_IJSC_NSA_ILi0EEESW_EEEEENS5_IJNS4_10UnderscoreESZ_SZ_EEEEENS4_13SM90_TMA_LOADENS4_14ComposedLayoutINS4_7SwizzleILi3ELi4ELi3EEENS4_18smem_ptr_flag_bitsILi16EEENSV_INS5_IJNSA_ILi8EEESI_EEENS5_IJSI_SC_EEEEEEEvNS4_8identityENS4_23SM90_TMA_LOAD_MULTICASTES1C_vS1D_EENS_8epilogue10collective6detail29Sm90TmaWarpSpecializedAdapterINS1H_15DefaultEpilogueISK_SL_SL_NS1G_6thread17LinearCombinationISK_Li1EffLNS1L_9ScaleType4KindE0ELNS_15FloatRoundStyleE2ESK_EENS1_15EpilogueDefaultEEEEEvvEEEEvNT_6ParamsE,@"STO_CUDA_ENTRY STV_DEFAULT"
_ZN7cutlass13device_kernelINS_4gemm6kernel13GemmUniversalIN4cute5tupleIJiiiiEEENS1_10collective13CollectiveMmaINS1_34MainloopSm90TmaGmmaWarpSpecializedILi4ENS5_IJNS4_1CILi2EEENSA_ILi1EEESC_EEENS1_35KernelTmaWarpSpecializedCooperativeEEENS5_IJNSA_ILi384EEENSA_ILi48EEENSA_ILi64EEEEEENS_6half_tENS5_IJlSC_lEEESK_SL_NS4_8TiledMMAINS4_8MMA_AtomIJNS4_4SM904GMMA25MMA_64x16x16_F32F16F16_SSILNSP_5MajorE0ELSR_0ELNSP_7ScaleInE1ELSS_1EEEEEENS4_6LayoutISD_NS5_IJSC_NSA_ILi0EEESW_EEEEENS5_IJNS4_10UnderscoreESZ_SZ_EEEEENS4_13SM90_TMA_LOADENS4_14ComposedLayoutINS4_7SwizzleILi3ELi4ELi3EEENS4_18smem_ptr_flag_bitsILi16EEENSV_INS5_IJNSA_ILi8EEESI_EEENS5_IJSI_SC_EEEEEEEvNS4_8identityENS4_23SM90_TMA_LOAD_MULTICASTES1C_vS1D_EENS_8epilogue10collective6detail29Sm90TmaWarpSpecializedAdapterINS1H_15DefaultEpilogueISK_SL_SL_NS1G_6thread17LinearCombinationISK_Li1EffLNS1L_9ScaleType4KindE0ELNS_15FloatRoundStyleE2ESK_EENS1_15EpilogueDefaultEEEEEvvEEEEvNT_6ParamsE:
[----:B------:R-:W0:Y:S01]  /*0000*/  LDC R1, c[0x0][0x28] ;  /* 0x00000a00ff017b82 */ /* 0x000e220000000800 */
[----:B------:R-:W1:Y:S01]  /*0010*/  S2R R101, SR_TID.X ;  /* 0x0000000000657919 */ /* 0x000e620000002100 */
[----:B------:R-:W-:Y:S01]  /*0020*/  ELECT P0, URZ, PT ;  /* 0x00000000003f782f */ /* 0x000fe20003800000 */
[----:B------:R-:W-:Y:S01]  /*0030*/  BSSY B0, `(.L_x_0) ;  /* 0x000000f000007945 */ /* 0x000fe20003800000 */
[--C-:B-1----:R-:W-:Y:S02]  /*0040*/  SHF.R.U32.HI R0, RZ, 0x5, R101.reuse ;  /* 0x00000005ff007819 */ /* 0x102fe40000011665 */
[----:B------:R-:W-:-:S03]  /*0050*/  SHF.R.U32.HI R7, RZ, 0x7, R101 ;  /* 0x00000007ff077819 */ /* 0x000fc60000011665 */
[----:B------:R-:W1:Y:S04]  /*0060*/  SHFL.IDX PT, R3, R0, RZ, 0x1f ;  /* 0x00001fff00037589 */ /* 0x000e6800000e0000 */
[----:B------:R2:W3:Y:S01]  /*0070*/  SHFL.IDX PT, R2, R7, RZ, 0x1f ;  /* 0x00001fff07027589 */ /* 0x0004e200000e0000 */
[----:B-1----:R-:W-:-:S13]  /*0080*/  ISETP.NE.OR P0, PT, R3, RZ, !P0 ;  /* 0x000000ff0300720c */ /* 0x002fda0004705670 */
[----:B0-23--:R-:W-:Y:S05]  /*0090*/  @P0 BRA `(.L_x_1) ;  /* 0x0000000000200947 */ /* 0x00dfea0003800000 */
[----:B------:R-:W-:Y:S02]  /*00a0*/  ULDC.64 UR4, c[0x0][0x198] ;  /* 0x0000660000047ab9 */ /* 0x000fe40000000a00 */
[----:B------:R-:W-:Y:S02]  /*00b0*/  UIADD3 UR6, UP0, UR4, 0xf0, URZ ;  /* 0x000000f004067890 */ /* 0x000fe4000ff1e03f */
[----:B------:R-:W-:Y:S02]  /*00c0*/  UIADD3 UR4, UP1, UR4, 0x1f0, URZ ;  /* 0x000001f004047890 */ /* 0x000fe4000ff3e03f */
[----:B------:R-:W-:Y:S02]  /*00d0*/  UIADD3.X UR7, URZ, UR5, URZ, UP0, !UPT ;  /* 0x000000053f077290 */ /* 0x000fe400087fe43f */
[----:B------:R-:W-:-:S07]  /*00e0*/  UIADD3.X UR5, URZ, UR5, URZ, UP1, !UPT ;  /* 0x000000053f057290 */ /* 0x000fce0008ffe43f */
[----:B------:R0:W-:Y:S02]  /*00f0*/  UTMACCTL.PF [UR6] ;  /* 0x00000000060079b9 */ /* 0x0001e40008040000 */
[----:B------:R0:W-:Y:S02]  /*0100*/  UTMACCTL.PF [UR4] ;  /* 0x00000000040079b9 */ /* 0x0001e40008040000 */
[----:B0-----:R-:W-:Y:S01]  /*0110*/  NOP ;  /* 0x0000000000007918 */ /* 0x001fe20000000000 */
.L_x_1:
[----:B------:R-:W-:Y:S05]  /*0120*/  BSYNC B0 ;  /* 0x0000000000007941 */ /* 0x000fea0003800000 */
.L_x_0:
[----:B------:R-:W0:Y:S02]  /*0130*/  SHFL.IDX PT, R5, R0, RZ, 0x1f ;  /* 0x00001fff00057589 */ /* 0x000e2400000e0000 */
[----:B0-----:R-:W-:-:S13]  /*0140*/  ISETP.NE.AND P0, PT, R5, RZ, PT ;  /* 0x000000ff0500720c */ /* 0x001fda0003f05270 */
[----:B------:R-:W-:Y:S05]  /*0150*/  @P0 BRA `(.L_x_2) ;  /* 0x0000000000580947 */ /* 0x000fea0003800000 */
[----:B------:R-:W0:Y:S01]  /*0160*/  S2UR UR8, SR_CgaCtaId ;  /* 0x00000000000879c3 */ /* 0x000e220000008800 */
[----:B------:R-:W-:Y:S01]  /*0170*/  UMOV UR4, 0x400 ;  /* 0x0000040000047882 */ /* 0x000fe20000000000 */
[----:B------:R-:W-:Y:S01]  /*0180*/  UMOV UR5, 0x1 ;  /* 0x0000000100057882 */ /* 0x000fe20000000000 */
[----:B------:R-:W-:Y:S01]  /*0190*/  UMOV UR6, 0x4 ;  /* 0x0000000400067882 */ /* 0x000fe20000000000 */
[----:B------:R-:W-:Y:S01]  /*01a0*/  ELECT P0, URZ, PT ;  /* 0x00000000003f782f */ /* 0x000fe20003800000 */
[----:B------:R-:W-:-:S04]  /*01b0*/  UIADD3 UR6, -UR6, 0x100000, URZ ;  /* 0x0010000006067890 */ /* 0x000fc8000fffe13f */
[----:B------:R-:W-:Y:S02]  /*01c0*/  USHF.L.U32 UR7, UR6, 0xb, URZ ;  /* 0x0000000b06077899 */ /* 0x000fe4000800063f */
[----:B------:R-:W-:Y:S02]  /*01d0*/  USHF.L.U32 UR6, UR6, 0x1, URZ ;  /* 0x0000000106067899 */ /* 0x000fe4000800063f */
[----:B0-----:R-:W-:Y:S02]  /*01e0*/  ULEA UR8, UR8, UR4, 0x18 ;  /* 0x0000000408087291 */ /* 0x001fe4000f8ec03f */
[----:B------:R-:W-:-:S04]  /*01f0*/  UIADD3 UR4, -UR5, 0x100000, URZ ;  /* 0x0010000005047890 */ /* 0x000fc8000fffe13f */
[----:B------:R-:W-:Y:S02]  /*0200*/  USHF.L.U32 UR5, UR4, 0xb, URZ ;  /* 0x0000000b04057899 */ /* 0x000fe4000800063f */
[----:B------:R-:W-:Y:S01]  /*0210*/  USHF.L.U32 UR4, UR4, 0x1, URZ ;  /* 0x0000000104047899 */ /* 0x000fe2000800063f */
[----:B------:R-:W0:Y:S11]  /*0220*/  FENCE.VIEW.ASYNC.S ;  /* 0x00000000000073c6 */ /* 0x000e360000000000 */
[----:B0-----:R0:W1:Y:S01]  /*0230*/  SYNCS.EXCH.64 URZ, [UR8], UR4 ;  /* 0x00000004083f75b2 */ /* 0x0010620008000100 */
[----:B------:R0:W2:Y:S01]  /*0240*/  SYNCS.EXCH.64 URZ, [UR8+0x20], UR6 ;  /* 0x00002006083f75b2 */ /* 0x0000a20008000100 */
[----:B------:R0:W3:Y:S01]  /*0250*/  SYNCS.EXCH.64 URZ, [UR8+0x8], UR4 ;  /* 0x00000804083f75b2 */ /* 0x0000e20008000100 */
[----:B------:R0:W4:Y:S01]  /*0260*/  SYNCS.EXCH.64 URZ, [UR8+0x28], UR6 ;  /* 0x00002806083f75b2 */ /* 0x0001220008000100 */
[----:B------:R0:W0:Y:S01]  /*0270*/  SYNCS.EXCH.64 URZ, [UR8+0x10], UR4 ;  /* 0x00001004083f75b2 */ /* 0x0000220008000100 */
[----:B------:R0:W0:Y:S01]  /*0280*/  SYNCS.EXCH.64 URZ, [UR8+0x30], UR6 ;  /* 0x00003006083f75b2 */ /* 0x0000220008000100 */
[----:B------:R0:W0:Y:S01]  /*0290*/  SYNCS.EXCH.64 URZ, [UR8+0x18], UR4 ;  /* 0x00001804083f75b2 */ /* 0x0000220008000100 */
[----:B------:R0:W0:Y:S01]  /*02a0*/  SYNCS.EXCH.64 URZ, [UR8+0x38], UR6 ;  /* 0x00003806083f75b2 */ /* 0x0000220008000100 */
[----:B------:R-:W-:Y:S01]  /*02b0*/  NOP ;  /* 0x0000000000007918 */ /* 0x000fe20000000000 */
.L_x_2:
[----:B------:R-:W-:Y:S01]  /*02c0*/  SHF.R.S32.HI R4, RZ, 0x1f, R101 ;  /* 0x0000001fff047819 */ /* 0x000fe20000011465 */
[----:B------:R-:W5:Y:S01]  /*02d0*/  SHFL.IDX PT, R0, R0, RZ, 0x1f ;  /* 0x00001fff00007589 */ /* 0x000f6200000e0000 */
[----:B0-----:R-:W0:Y:S01]  /*02e0*/  S2UR UR8, SR_CTAID.X ;  /* 0x00000000000879c3 */ /* 0x001e220000002500 */
[----:B------:R-:W-:Y:S02]  /*02f0*/  ELECT P0, URZ, PT ;  /* 0x00000000003f782f */ /* 0x000fe40003800000 */
[----:B------:R-:W-:Y:S01]  /*0300*/  LEA.HI R4, R4, R101, RZ, 0x7 ;  /* 0x0000006504047211 */ /* 0x000fe200078f38ff */
[----:B------:R-:W-:Y:S01]  /*0310*/  ULDC UR4, c[0x0][0x150] ;  /* 0x0000540000047ab9 */ /* 0x000fe20000000800 */
[----:B------:R-:W-:Y:S01]  /*0320*/  SHF.R.S32.HI R6, RZ, 0x1f, R5 ;  /* 0x0000001fff067819 */ /* 0x000fe20000011405 */
[----:B------:R-:W-:Y:S01]  /*0330*/  NOP ;  /* 0x0000000000007918 */ /* 0x000fe20000000000 */
[----:B------:R-:W-:Y:S01]  /*0340*/  LOP3.LUT R4, R4, 0xffffff80, RZ, 0xc0, !PT ;  /* 0xffffff8004047812 */ /* 0x000fe200078ec0ff */
[----:B------:R-:W-:Y:S01]  /*0350*/  NOP ;  /* 0x0000000000007918 */ /* 0x000fe20000000000 */
[----:B------:R-:W-:Y:S01]  /*0360*/  LEA.HI R6, R6, R5, RZ, 0x2 ;  /* 0x0000000506067211 */ /* 0x000fe200078f10ff */
[----:B------:R-:W1:Y:S01]  /*0370*/  LDC R11, c[0x0][0x144] ;  /* 0x00005100ff0b7b82 */ /* 0x000e620000000800 */
[----:B------:R-:W-:Y:S01]  /*0380*/  IMAD.MOV.U32 R22, RZ, RZ, 0x1 ;  /* 0x00000001ff167424 */ /* 0x000fe200078e00ff */
[----:B------:R-:W-:Y:S01]  /*0390*/  ISETP.NE.AND P3, PT, R2, RZ, PT ;  /* 0x000000ff0200720c */ /* 0x000fe20003f65270 */
[----:B------:R-:W-:Y:S01]  /*03a0*/  IMAD.IADD R8, R101, 0x1, -R4 ;  /* 0x0000000165087824 */ /* 0x000fe200078e0a04 */
[----:B------:R-:W-:Y:S01]  /*03b0*/  LOP3.LUT R6, R6, 0x3ffffffc, RZ, 0xc0, !PT ;  /* 0x3ffffffc06067812 */ /* 0x000fe200078ec0ff */
[----:B------:R-:W2:Y:S03]  /*03c0*/  S2R R4, SR_CTAID.Y ;  /* 0x0000000000047919 */ /* 0x000ea60000002600 */
[----:B------:R-:W-:Y:S01]  /*03d0*/  SHF.R.S32.HI R9, RZ, 0x1f, R8 ;  /* 0x0000001fff097819 */ /* 0x000fe20000011408 */
[----:B------:R-:W-:Y:S01]  /*03e0*/  IMAD.IADD R6, R5, 0x1, -R6 ;  /* 0x0000000105067824 */ /* 0x000fe200078e0a06 */
[----:B------:R-:W3:Y:S02]  /*03f0*/  LDC R13, c[0x0][0x140] ;  /* 0x00005000ff0d7b82 */ /* 0x000ee40000000800 */
[----:B------:R-:W-:-:S02]  /*0400*/  LEA.HI R9, R9, R8, RZ, 0x3 ;  /* 0x0000000809097211 */ /* 0x000fc400078f18ff */
[----:B-----5:R-:W-:Y:S02]  /*0410*/  ISETP.NE.OR P0, PT, R0, RZ, !P0 ;  /* 0x000000ff0000720c */ /* 0x020fe40004705670 */
[--C-:B------:R-:W-:Y:S02]  /*0420*/  SHF.R.S32.HI R0, RZ, 0x3, R9.reuse ;  /* 0x00000003ff007819 */ /* 0x100fe40000011409 */
[----:B0-----:R-:W-:Y:S02]  /*0430*/  I2FP.F32.U32 R10, UR8 ;  /* 0x00000008000a7c45 */ /* 0x001fe40008201000 */
[----:B------:R-:W-:-:S03]  /*0440*/  SHF.R.S32.HI R9, RZ, 0x1f, R9 ;  /* 0x0000001fff097819 */ /* 0x000fc60000011409 */
[----:B------:R-:W-:Y:S01]  /*0450*/  FMUL R10, R10, UR4 ;  /* 0x000000040a0a7c20 */ /* 0x000fe20008400000 */
[----:B------:R-:W-:Y:S01]  /*0460*/  LEA.HI R9, R9, R0, RZ, 0x2 ;  /* 0x0000000009097211 */ /* 0x000fe200078f10ff */
[----:B------:R-:W-:Y:S02]  /*0470*/  ULDC UR4, c[0x0][0x154] ;  /* 0x0000550000047ab9 */ /* 0x000fe40000000800 */
[----:B------:R-:W-:Y:S01]  /*0480*/  VOTEU.ALL UP0, P0 ;  /* 0x00000000003f7886 */ /* 0x000fe20000000000 */
[----:B------:R-:W-:Y:S01]  /*0490*/  LOP3.LUT R9, R9, 0xfffffffc, RZ, 0xc0, !PT ;  /* 0xfffffffc09097812 */ /* 0x000fe200078ec0ff */
[----:B------:R-:W0:Y:S01]  /*04a0*/  F2I.U32.TRUNC.NTZ R10, R10 ;  /* 0x0000000a000a7305 */ /* 0x000e22000020f000 */
[----:B------:R-:W-:Y:S02]  /*04b0*/  VOTEU.ALL UP1, P0 ;  /* 0x00000000003f7886 */ /* 0x000fe40000020000 */
[----:B------:R-:W5:Y:S01]  /*04c0*/  @!UP0 S2UR UR7, SR_CgaCtaId ;  /* 0x00000000000789c3 */ /* 0x000f620000008800 */
[----:B------:R-:W-:Y:S01]  /*04d0*/  IMAD.IADD R9, R0, 0x1, -R9 ;  /* 0x0000000100097824 */ /* 0x000fe200078e0a09 */
[----:B------:R-:W-:Y:S01]  /*04e0*/  SHF.R.S32.HI R0, RZ, 0x1f, R3 ;  /* 0x0000001fff007819 */ /* 0x000fe20000011403 */
[----:B------:R-:W-:Y:S01]  /*04f0*/  @!UP0 UMOV UR6, 0x400 ;  /* 0x0000040000068882 */ /* 0x000fe20000000000 */
[----:B---3--:R-:W-:Y:S01]  /*0500*/  ISETP.EQ.U32.AND P2, PT, R13, 0x1, PT ;  /* 0x000000010d00780c */ /* 0x008fe20003f42070 */
[----:B------:R-:W-:Y:S01]  /*0510*/  IMAD R19, R6, 0x4, R9 ;  /* 0x0000000406137824 */ /* 0x000fe200078e0209 */
[----:B--2---:R-:W-:-:S02]  /*0520*/  I2FP.F32.U32 R12, R4 ;  /* 0x00000004000c7245 */ /* 0x004fc40000201000 */
[----:B------:R-:W2:Y:S01]  /*0530*/  LDC R9, c[0x0][0x148] ;  /* 0x00005200ff097b82 */ /* 0x000ea20000000800 */
[----:B------:R-:W-:Y:S02]  /*0540*/  LEA.HI R0, R0, R3, RZ, 0x2 ;  /* 0x0000000300007211 */ /* 0x000fe400078f10ff */
[----:B------:R-:W-:Y:S01]  /*0550*/  LEA.HI R6, R19, R19, RZ, 0x1 ;  /* 0x0000001313067211 */ /* 0x000fe200078f08ff */
[----:B0-----:R-:W-:Y:S02]  /*0560*/  IMAD.MOV R14, RZ, RZ, -R10 ;  /* 0x000000ffff0e7224 */ /* 0x001fe400078e0a0a */
[----:B------:R-:W-:Y:S01]  /*0570*/  FMUL R12, R12, UR4 ;  /* 0x000000040c0c7c20 */ /* 0x000fe20008400000 */
[----:B------:R-:W-:Y:S01]  /*0580*/  LOP3.LUT R0, R0, 0xfffffffc, RZ, 0xc0, !PT ;  /* 0xfffffffc00007812 */ /* 0x000fe200078ec0ff */
[----:B------:R-:W-:Y:S01]  /*0590*/  UMOV UR4, 0x20 ;  /* 0x0000002000047882 */ /* 0x000fe20000000000 */
[----:B------:R-:W-:Y:S01]  /*05a0*/  LOP3.LUT R10, R6, 0xfffffffe, RZ, 0xc0, !PT ;  /* 0xfffffffe060a7812 */ /* 0x000fe200078ec0ff */
[----:B-1----:R-:W-:Y:S01]  /*05b0*/  IMAD R6, R11, R14, UR8 ;  /* 0x000000080b067e24 */ /* 0x002fe2000f8e020e */
[----:B------:R-:W-:-:S04]  /*05c0*/  @!UP0 UIADD3 UR4, -UR4, 0x100000, URZ ;  /* 0x0010000004048890 */ /* 0x000fc8000fffe13f */
[----:B------:R-:W-:Y:S02]  /*05d0*/  @!UP0 USHF.L.U32 UR5, UR4, 0xb, URZ ;  /* 0x0000000b04058899 */ /* 0x000fe4000800063f */
[----:B------:R-:W-:Y:S01]  /*05e0*/  @!UP0 USHF.L.U32 UR4, UR4, 0x1, URZ ;  /* 0x0000000104048899 */ /* 0x000fe2000800063f */
[----:B------:R-:W0:Y:S01]  /*05f0*/  F2I.U32.TRUNC.NTZ R12, R12 ;  /* 0x0000000c000c7305 */ /* 0x000e22000020f000 */
[----:B------:R-:W-:Y:S02]  /*0600*/  IMAD.IADD R3, R3, 0x1, -R0 ;  /* 0x0000000103037824 */ /* 0x000fe400078e0a00 */
[C---:B------:R-:W-:Y:S02]  /*0610*/  IMAD.IADD R11, R19.reuse, 0x1, -R10 ;  /* 0x00000001130b7824 */ /* 0x040fe400078e0a0a */
[----:B------:R-:W-:Y:S01]  /*0620*/  IMAD.SHL.U32 R10, R19, 0x4, RZ ;  /* 0x00000004130a7824 */ /* 0x000fe200078e00ff */
[----:B-----5:R-:W-:Y:S01]  /*0630*/  @!UP0 ULEA UR6, UR7, UR6, 0x18 ;  /* 0x0000000607068291 */ /* 0x020fe2000f8ec03f */
[----:B------:R-:W-:Y:S01]  /*0640*/  ISETP.NE.AND P1, PT, R3, 0x3, PT ;  /* 0x000000030300780c */ /* 0x000fe20003f25270 */
[----:B------:R-:W-:Y:S01]  /*0650*/  VOTEU.ALL UP0, P0 ;  /* 0x00000000003f7886 */ /* 0x000fe20000000000 */
[----:B------:R-:W-:-:S02]  /*0660*/  ISETP.NE.AND P4, PT, R11, R6, PT ;  /* 0x000000060b00720c */ /* 0x000fc40003f85270 */
[----:B------:R-:W-:Y:S02]  /*0670*/  LOP3.LUT R19, R19, 0xc, R10, 0x78, !PT ;  /* 0x0000000c13137812 */ /* 0x000fe400078e780a */
[----:B------:R-:W-:Y:S01]  /*0680*/  LOP3.LUT P0, RZ, R8, 0x7, RZ, 0xc0, !PT ;  /* 0x0000000708ff7812 */ /* 0x000fe2000780c0ff */
[C---:B------:R-:W-:Y:S01]  /*0690*/  VIADD R8, R2.reuse, 0xffffffff ;  /* 0xffffffff02087836 */ /* 0x040fe20000000000 */
[----:B------:R-:W-:Y:S01]  /*06a0*/  ISETP.EQ.OR P1, PT, R3, RZ, !P1 ;  /* 0x000000ff0300720c */ /* 0x000fe20004f22670 */
[----:B0-----:R-:W-:Y:S01]  /*06b0*/  IMAD.MOV R24, RZ, RZ, -R12 ;  /* 0x000000ffff187224 */ /* 0x001fe200078e0a0c */
[----:B------:R-:W-:Y:S01]  /*06c0*/  ISETP.LT.U32.AND P0, PT, R19, 0x2, !P0 ;  /* 0x000000021300780c */ /* 0x000fe20004701070 */
[----:B------:R-:W0:Y:S02]  /*06d0*/  FENCE.VIEW.ASYNC.S ;  /* 0x00000000000073c6 */ /* 0x000e240000000000 */
[----:B0-----:R0:W1:Y:S01]  /*06e0*/  @!UP0 SYNCS.EXCH.64 URZ, [UR6+0x50], UR4 ;  /* 0x00005004063f85b2 */ /* 0x0010620008000100 */
[----:B------:R-:W-:Y:S01]  /*06f0*/  ISETP.EQ.AND P1, PT, R2, RZ, P1 ;  /* 0x000000ff0200720c */ /* 0x000fe20000f22270 */
[----:B--2---:R-:W-:Y:S01]  /*0700*/  IMAD R11, R9, R24, R4 ;  /* 0x00000018090b7224 */ /* 0x004fe200078e0204 */
[----:B------:R-:W-:-:S02]  /*0710*/  ISETP.GE.U32.AND P6, PT, R8, 0x2, PT ;  /* 0x000000020800780c */ /* 0x000fc40003fc6070 */
[----:B------:R-:W-:Y:S02]  /*0720*/  @P4 LEA.HI R0, R19, R19, RZ, 0x1 ;  /* 0x0000001313004211 */ /* 0x000fe400078f08ff */
[----:B------:R-:W-:Y:S02]  /*0730*/  SEL R18, RZ, 0x1, !P1 ;  /* 0x00000001ff127807 */ /* 0x000fe40004800000 */
[----:B------:R-:W-:Y:S02]  /*0740*/  @P4 SHF.R.S32.HI R0, RZ, 0x1, R0 ;  /* 0x00000001ff004819 */ /* 0x000fe40000011400 */
[----:B------:R-:W-:Y:S02]  /*0750*/  SEL R18, R18, 0x2, P6 ;  /* 0x0000000212127807 */ /* 0x000fe40003000000 */
[----:B------:R-:W-:Y:S02]  /*0760*/  @P4 ISETP.NE.AND P5, PT, R0, R11, PT ;  /* 0x0000000b0000420c */ /* 0x000fe40003fa5270 */
[----:B------:R-:W-:Y:S01]  /*0770*/  SEL R11, RZ, 0x1, !P0 ;  /* 0x00000001ff0b7807 */ /* 0x000fe20004000000 */
[----:B------:R0:W2:Y:S01]  /*0780*/  @!UP1 SYNCS.EXCH.64 URZ, [UR6+0x58], UR4 ;  /* 0x00005804063f95b2 */ /* 0x0000a20008000100 */
[----:B------:R-:W-:Y:S01]  /*0790*/  @P4 SEL R22, RZ, 0x1, P5 ;  /* 0x00000001ff164807 */ /* 0x000fe20002800000 */
[----:B------:R-:W-:Y:S01]  /*07a0*/  NOP ;  /* 0x0000000000007918 */ /* 0x000fe20000000000 */
[----:B------:R-:W-:-:S02]  /*07b0*/  LOP3.LUT R0, R101, 0x7f, RZ, 0xc0, !PT ;  /* 0x0000007f65007812 */ /* 0x000fc400078ec0ff */
[----:B------:R-:W-:Y:S01]  /*07c0*/  LOP3.LUT R22, R22, R11, RZ, 0xc0, !PT ;  /* 0x0000000b16167212 */ /* 0x000fe200078ec0ff */
[----:B01----:R-:W-:Y:S06]  /*07d0*/  @!P2 BRA `(.L_x_3) ;  /* 0x000000000008a947 */ /* 0x003fec0003800000 */
[----:B--2-4-:R-:W-:Y:S01]  /*07e0*/  UCGABAR_ARV ;  /* 0x00000000000079c7 */ /* 0x014fe20008000000 */
[----:B------:R-:W-:Y:S05]  /*07f0*/  BRA `(.L_x_4) ;  /* 0x0000000000047947 */ /* 0x000fea0003800000 */
.L_x_3:
[----:B--2-4-:R-:W-:Y:S01]  /*0800*/  NOP ;  /* 0x0000000000007918 */ /* 0x014fe20000000000 */
.L_x_4:
[----:B------:R-:W0:Y:S01]  /*0810*/  LDC R2, c[0x0][0x65c] ;  /* 0x00019700ff027b82 */ /* 0x000e220000000800 */
[----:B------:R-:W-:Y:S02]  /*0820*/  IMAD.U32 R10, RZ, RZ, UR8 ;  /* 0x00000008ff0a7e24 */ /* 0x000fe4000f8e00ff */
[----:B------:R-:W-:Y:S01]  /*0830*/  IMAD.MOV.U32 R11, RZ, RZ, RZ ;  /* 0x000000ffff0b7224 */ /* 0x000fe200078e00ff */
[----:B0-----:R-:W-:-:S04]  /*0840*/  ISETP.NE.AND P1, PT, R2, 0x1, PT ;  /* 0x000000010200780c */ /* 0x001fc80003f25270 */
[----:B------:R-:W-:-:S09]  /*0850*/  P2R R5, PR, RZ, 0x2 ;  /* 0x00000002ff057803 */ /* 0x000fd20000000000 */
[----:B------:R-:W0:Y:S01]  /*0860*/  @P1 LDC R17, c[0x0][0x10] ;  /* 0x00000400ff111b82 */ /* 0x000e220000000800 */
[----:B------:R-:W-:Y:S02]  /*0870*/  @P1 IMAD.MOV.U32 R5, RZ, RZ, RZ ;  /* 0x000000ffff051224 */ /* 0x000fe400078e00ff */
[----:B------:R-:W-:-:S05]  /*0880*/  @P1 IMAD.MOV.U32 R15, RZ, RZ, RZ ;  /* 0x000000ffff0f1224 */ /* 0x000fca00078e00ff */
[----:B------:R-:W1:Y:S01]  /*0890*/  @!P1 LDC R13, c[0x0][0xc] ;  /* 0x00000300ff0d9b82 */ /* 0x000e620000000800 */
[----:B------:R-:W-:Y:S01]  /*08a0*/  ULDC UR4, c[0x0][0xc] ;  /* 0x0000030000047ab9 */ /* 0x000fe20000000800 */
[----:B------:R-:W-:Y:S01]  /*08b0*/  ULDC UR5, c[0x0][0x10] ;  /* 0x0000040000057ab9 */ /* 0x000fe20000000800 */
[----:B------:R-:W-:Y:S01]  /*08c0*/  ULDC UR6, c[0x0][0x14] ;  /* 0x0000050000067ab9 */ /* 0x000fe20000000800 */
[----:B------:R-:W-:-:S04]  /*08d0*/  UIMAD.WIDE.U32 UR4, UR4, UR5, URZ ;  /* 0x00000005040472a5 */ /* 0x000fc8000f8e003f */
[----:B------:R-:W-:Y:S02]  /*08e0*/  UIMAD.WIDE.U32 UR44, UR4, UR6, URZ ;  /* 0x00000006042c72a5 */ /* 0x000fe4000f8e003f */
[----:B------:R-:W-:-:S04]  /*08f0*/  UIMAD UR38, UR5, UR6, URZ ;  /* 0x00000006052672a4 */ /* 0x000fc8000f8e023f */
[----:B------:R-:W-:Y:S01]  /*0900*/  UIADD3 UR38, UR45, UR38, URZ ;  /* 0x000000262d267290 */ /* 0x000fe2000fffe03f */
[----:B0-----:R-:W-:-:S04]  /*0910*/  @P1 IMAD.WIDE.U32 R16, R17, UR8, R4 ;  /* 0x0000000811101c25 */ /* 0x001fc8000f8e0004 */
[----:B------:R-:W-:Y:S02]  /*0920*/  @P1 IMAD.IADD R17, R17, 0x1, R15 ;  /* 0x0000000111111824 */ /* 0x000fe400078e020f */
[----:B-1----:R-:W-:-:S04]  /*0930*/  @!P1 IMAD.WIDE.U32 R10, R4, R13, R10 ;  /* 0x0000000d040a9225 */ /* 0x002fc800078e000a */
[----:B------:R-:W-:Y:S02]  /*0940*/  @!P1 IMAD.MOV.U32 R16, RZ, RZ, R10 ;  /* 0x000000ffff109224 */ /* 0x000fe400078e000a */
[----:B------:R-:W-:Y:S01]  /*0950*/  @!P1 IMAD.MOV.U32 R17, RZ, RZ, R11 ;  /* 0x000000ffff119224 */ /* 0x000fe200078e000b */
[----:B------:R-:W-:Y:S06]  /*0960*/  @!P2 BRA `(.L_x_5) ;  /* 0x00000000000ca947 */ /* 0x000fec0003800000 */
[----:B------:R-:W-:Y:S01]  /*0970*/  UCGABAR_WAIT ;  /* 0x0000000000007dc7 */ /* 0x000fe20008000000 */
[----:B------:R-:W-:Y:S01]  /*0980*/  CCTL.IVALL ;  /* 0x00000000ff00798f */ /* 0x000fe20002000000 */
[----:B------:R-:W-:Y:S05]  /*0990*/  BRA `(.L_x_6) ;  /* 0x0000000000047947 */ /* 0x000fea0003800000 */
.L_x_5:
[----:B------:R-:W-:Y:S06]  /*09a0*/  BAR.SYNC.DEFER_BLOCKING 0x0 ;  /* 0x0000000000007b1d */ /* 0x000fec0000010000 */
.L_x_6:
[----:B------:R-:W-:Y:S05]  /*09b0*/  @!P3 BRA `(.L_x_7) ;  /* 0x0000008000e4b947 */ /* 0x000fea0003800000 */
[----:B------:R-:W-:-:S13]  /*09c0*/  ISETP.GT.U32.AND P0, PT, R8, 0x1, PT ;  /* 0x000000010800780c */ /* 0x000fda0003f04070 */
[----:B------:R-:W-:Y:S05]  /*09d0*/  @P0 EXIT ;  /* 0x000000000000094d */ /* 0x000fea0003800000 */
[----:B------:R-:W-:Y:S01]  /*09e0*/  ULDC.64 UR4, c[0x0][0x650] ;  /* 0x0001940000047ab9 */ /* 0x000fe20000000a00 */
[----:B------:R-:W-:Y:S01]  /*09f0*/  PRMT R3, RZ, 0x7610, R3 ;  /* 0x00007610ff037816 */ /* 0x000fe20000000003 */
[----:B------:R-:W-:Y:S01]  /*0a00*/  IMAD.MOV.U32 R105, RZ, RZ, -0x1 ;  /* 0xffffffffff697424 */ /* 0x000fe200078e00ff */
[----:B------:R-:W-:Y:S01]  /*0a10*/  ISETP.GE.U32.AND P0, PT, R16, UR4, PT ;  /* 0x0000000410007c0c */ /* 0x000fe2000bf06070 */
[----:B------:R-:W-:Y:S02]  /*0a20*/  IMAD.MOV.U32 R104, RZ, RZ, -0x1 ;  /* 0xffffffffff687424 */ /* 0x000fe400078e00ff */
[----:B------:R-:W-:Y:S01]  /*0a30*/  IMAD.MOV.U32 R23, RZ, RZ, -0x1 ;  /* 0xffffffffff177424 */ /* 0x000fe200078e00ff */
[----:B------:R-:W-:-:S13]  /*0a40*/  ISETP.GE.U32.AND.EX P0, PT, R17, UR5, PT, P0 ;  /* 0x0000000511007c0c */ /* 0x000fda000bf06100 */
[----:B------:R-:W-:Y:S05]  /*0a50*/  @P0 BRA `(.L_x_8) ;  /* 0x00000004002c0947 */ /* 0x000fea0003800000 */
[----:B------:R-:W0:Y:S01]  /*0a60*/  LDC.64 R26, c[0x0][0x628] ;  /* 0x00018a00ff1a7b82 */ /* 0x000e220000000a00 */
[----:B------:R-:W-:Y:S02]  /*0a70*/  IMAD.MOV.U32 R10, RZ, RZ, R16 ;  /* 0x000000ffff0a7224 */ /* 0x000fe400078e0010 */
[----:B------:R-:W-:-:S05]  /*0a80*/  IMAD.MOV.U32 R11, RZ, RZ, R17 ;  /* 0x000000ffff0b7224 */ /* 0x000fca00078e0011 */
[----:B------:R-:W1:Y:S08]  /*0a90*/  LDC R8, c[0x0][0x630] ;  /* 0x00018c00ff087b82 */ /* 0x000e700000000800 */
[----:B------:R-:W2:Y:S01]  /*0aa0*/  LDC.64 R28, c[0x0][0x620] ;  /* 0x00018800ff1c7b82 */ /* 0x000ea20000000a00 */
[----:B0-----:R-:W-:-:S04]  /*0ab0*/  ISETP.NE.U32.AND P0, PT, R26, RZ, PT ;  /* 0x000000ff1a00720c */ /* 0x001fc80003f05070 */
[----:B------:R-:W-:-:S13]  /*0ac0*/  ISETP.NE.AND.EX P0, PT, R27, RZ, PT, P0 ;  /* 0x000000ff1b00720c */ /* 0x000fda0003f05300 */
[----:B-12---:R-:W-:Y:S05]  /*0ad0*/  @!P0 BRA `(.L_x_9) ;  /* 0x0000000000288947 */ /* 0x006fea0003800000 */
[----:B------:R-:W0:Y:S02]  /*0ae0*/  LDC R3, c[0x0][0x634] ;  /* 0x00018d00ff037b82 */ /* 0x000e240000000800 */
[----:B0-----:R-:W-:-:S05]  /*0af0*/  IADD3 R3, P0, R16, R3, RZ ;  /* 0x0000000310037210 */ /* 0x001fca0007f1e0ff */
[----:B------:R-:W-:-:S04]  /*0b00*/  IMAD.X R21, RZ, RZ, R17, P0 ;  /* 0x000000ffff157224 */ /* 0x000fc800000e0611 */
[----:B------:R-:W-:-:S04]  /*0b10*/  IMAD.WIDE.U32 R10, R21, R26, RZ ;  /* 0x0000001a150a7225 */ /* 0x000fc800078e00ff */
[----:B------:R-:W-:-:S04]  /*0b20*/  IMAD.WIDE.U32 R12, P0, R3, R27, R10 ;  /* 0x0000001b030c7225 */ /* 0x000fc8000780000a */
[----:B------:R-:W-:-:S04]  /*0b30*/  IMAD.WIDE.U32 R10, R3, R26, RZ ;  /* 0x0000001a030a7225 */ /* 0x000fc800078e00ff */
[----:B------:R-:W-:Y:S01]  /*0b40*/  IMAD.X R15, RZ, RZ, RZ, P0 ;  /* 0x000000ffff0f7224 */ /* 0x000fe200000e06ff */
[----:B------:R-:W-:Y:S01]  /*0b50*/  IADD3 RZ, P0, R11, R12, RZ ;  /* 0x0000000c0bff7210 */ /* 0x000fe20007f1e0ff */
[----:B------:R-:W-:-:S04]  /*0b60*/  IMAD.MOV.U32 R14, RZ, RZ, R13 ;  /* 0x000000ffff0e7224 */ /* 0x000fc800078e000d */
[----:B------:R-:W-:-:S08]  /*0b70*/  IMAD.WIDE.U32.X R10, R21, R27, R14, P0 ;  /* 0x0000001b150a7225 */ /* 0x000fd000000e040e */
.L_x_9:
[----:B------:R-:W0:Y:S01]  /*0b80*/  LDC.64 R32, c[0x0][0x640] ;  /* 0x00019000ff207b82 */ /* 0x000e220000000a00 */
[--C-:B------:R-:W-:Y:S01]  /*0b90*/  SHF.R.U64 R27, R10, R8, R11.reuse ;  /* 0x000000080a1b7219 */ /* 0x100fe2000000120b */
[----:B------:R-:W-:Y:S01]  /*0ba0*/  IMAD R31, R9, R24, R4 ;  /* 0x00000018091f7224 */ /* 0x000fe200078e0204 */
[----:B------:R-:W-:Y:S01]  /*0bb0*/  SHF.R.U32.HI R3, RZ, R8, R11 ;  /* 0x00000008ff037219 */ /* 0x000fe2000001160b */
[----:B------:R-:W-:Y:S01]  /*0bc0*/  IMAD.MOV.U32 R23, RZ, RZ, 0x1 ;  /* 0x00000001ff177424 */ /* 0x000fe200078e00ff */
[----:B------:R-:W-:-:S03]  /*0bd0*/  IADD3 R5, P0, RZ, -R27, RZ ;  /* 0x8000001bff057210 */ /* 0x000fc60007f1e0ff */
[----:B------:R-:W1:Y:S02]  /*0be0*/  LDC R12, c[0x0][0x618] ;  /* 0x00018600ff0c7b82 */ /* 0x000e640000000800 */
[----:B------:R-:W-:Y:S02]  /*0bf0*/  IMAD.X R3, RZ, RZ, ~R3, P0 ;  /* 0x000000ffff037224 */ /* 0x000fe400000e0e03 */
[----:B------:R-:W-:-:S04]  /*0c00*/  IMAD.WIDE.U32 R10, R5, R28, R16 ;  /* 0x0000001c050a7225 */ /* 0x000fc800078e0010 */
[----:B------:R-:W2:Y:S01]  /*0c10*/  LDC R20, c[0x0][0x608] ;  /* 0x00018200ff147b82 */ /* 0x000ea20000000800 */
[----:B------:R-:W-:Y:S02]  /*0c20*/  IMAD R8, R3, R28, RZ ;  /* 0x0000001c03087224 */ /* 0x000fe400078e02ff */
[----:B------:R-:W-:Y:S02]  /*0c30*/  IMAD.MOV.U32 R3, RZ, RZ, -0x1 ;  /* 0xffffffffff037424 */ /* 0x000fe400078e00ff */
[----:B------:R-:W-:-:S03]  /*0c40*/  IMAD R5, R5, R29, R8 ;  /* 0x0000001d05057224 */ /* 0x000fc600078e0208 */
[----:B------:R-:W3:Y:S01]  /*0c50*/  LDC R30, c[0x0][0x658] ;  /* 0x00019600ff1e7b82 */ /* 0x000ee20000000800 */
[----:B------:R-:W-:Y:S01]  /*0c60*/  IMAD.IADD R5, R11, 0x1, R5 ;  /* 0x000000010b057824 */ /* 0x000fe200078e0205 */
[----:B0-----:R-:W-:-:S04]  /*0c70*/  ISETP.NE.U32.AND P0, PT, R32, RZ, PT ;  /* 0x000000ff2000720c */ /* 0x001fc80003f05070 */
[----:B------:R-:W-:Y:S02]  /*0c80*/  ISETP.NE.AND.EX P0, PT, R33, RZ, PT, P0 ;  /* 0x000000ff2100720c */ /* 0x000fe40003f05300 */
[----:B------:R-:W0:Y:S01]  /*0c90*/  LDC R26, c[0x0][0x600] ;  /* 0x00018000ff1a7b82 */ /* 0x000e220000000800 */
[-CC-:B-1----:R-:W-:Y:S02]  /*0ca0*/  SHF.R.U64 R14, R10, R12.reuse, R5.reuse ;  /* 0x0000000c0a0e7219 */ /* 0x182fe40000001205 */
[----:B------:R-:W-:-:S05]  /*0cb0*/  SHF.R.U32.HI R5, RZ, R12, R5 ;  /* 0x0000000cff057219 */ /* 0x000fca0000011605 */
[----:B------:R-:W1:Y:S01]  /*0cc0*/  LDC R15, c[0x0][0x648] ;  /* 0x00019200ff0f7b82 */ /* 0x000e620000000800 */
[-CC-:B--2---:R-:W-:Y:S02]  /*0cd0*/  SHF.R.U64 R29, R14, R20.reuse, R5.reuse ;  /* 0x000000140e1d7219 */ /* 0x184fe40000001205 */
[----:B------:R-:W-:-:S05]  /*0ce0*/  SHF.R.U32.HI R5, RZ, R20, R5 ;  /* 0x00000014ff057219 */ /* 0x000fca0000011605 */
[----:B------:R-:W2:Y:S01]  /*0cf0*/  LDC R21, c[0x0][0x638] ;  /* 0x00018e00ff157b82 */ /* 0x000ea20000000800 */
[-CC-:B---3--:R-:W-:Y:S02]  /*0d00*/  SHF.R.U64 R20, R29, R30.reuse, R5.reuse ;  /* 0x0000001e1d147219 */ /* 0x188fe40000001205 */
[-C--:B------:R-:W-:Y:S02]  /*0d10*/  SHF.L.U32 R3, R3, R30.reuse, RZ ;  /* 0x0000001e03037219 */ /* 0x080fe400000006ff */
[----:B------:R-:W-:Y:S01]  /*0d20*/  SHF.R.U32.HI R5, RZ, R30, R5 ;  /* 0x0000001eff057219 */ /* 0x000fe20000011605 */
[----:B------:R-:W-:Y:S01]  /*0d30*/  IMAD.MOV.U32 R4, RZ, RZ, R20 ;  /* 0x000000ffff047224 */ /* 0x000fe200078e0014 */
[----:B------:R-:W-:Y:S01]  /*0d40*/  LOP3.LUT R12, RZ, R3, RZ, 0x33, !PT ;  /* 0x00000003ff0c7212 */ /* 0x000fe200078e33ff */
[----:B------:R-:W3:Y:S01]  /*0d50*/  LDC R25, c[0x0][0x610] ;  /* 0x00018400ff197b82 */ /* 0x000ee20000000800 */
[----:B------:R-:W-:Y:S05]  /*0d60*/  @!P0 BRA `(.L_x_10) ;  /* 0x0000000000288947 */ /* 0x000fea0003800000 */
[----:B------:R-:W4:Y:S02]  /*0d70*/  LDC R3, c[0x0][0x64c] ;  /* 0x00019300ff037b82 */ /* 0x000f240000000800 */
[----:B----4-:R-:W-:-:S05]  /*0d80*/  IADD3 R3, P0, R20, R3, RZ ;  /* 0x0000000314037210 */ /* 0x010fca0007f1e0ff */
        /* <DEDUP_REMOVED lines=8> */
.L_x_10:
[----:B-1----:R-:W-:Y:S01]  /*0e10*/  SHF.R.U64 R4, R4, R15, R5 ;  /* 0x0000000f04047219 */ /* 0x002fe20000001205 */
[----:B0-----:R-:W-:Y:S01]  /*0e20*/  VIADD R5, R26, 0xffffffff ;  /* 0xffffffff1a057836 */ /* 0x001fe20000000000 */
[----:B------:R-:W-:Y:S01]  /*0e30*/  SHF.L.U32 R3, R23, R30, RZ ;  /* 0x0000001e17037219 */ /* 0x000fe200000006ff */
[----:B------:R-:W-:Y:S01]  /*0e40*/  IMAD.MOV.U32 R23, RZ, RZ, R27 ;  /* 0x000000ffff177224 */ /* 0x000fe200078e001b */
[----:B------:R-:W-:Y:S01]  /*0e50*/  LOP3.LUT R12, R29, R12, RZ, 0xc0, !PT ;  /* 0x0000000c1d0c7212 */ /* 0x000fe200078ec0ff */
[----:B------:R-:W-:Y:S01]  /*0e60*/  IMAD.MOV R8, RZ, RZ, -R4 ;  /* 0x000000ffff087224 */ /* 0x000fe200078e0a04 */
[----:B------:R-:W-:Y:S02]  /*0e70*/  SEL R6, R6, R31, !P1 ;  /* 0x0000001f06067207 */ /* 0x000fe40004800000 */
[----:B------:R-:W-:Y:S01]  /*0e80*/  LOP3.LUT R5, R14, R5, RZ, 0xc0, !PT ;  /* 0x000000050e057212 */ /* 0x000fe200078ec0ff */
[----:B------:R-:W-:Y:S02]  /*0e90*/  IMAD R9, R3, R4, R12 ;  /* 0x0000000403097224 */ /* 0x000fe400078e020c */
[----:B--2---:R-:W-:-:S02]  /*0ea0*/  IMAD R3, R8, R21, R20 ;  /* 0x0000001508037224 */ /* 0x004fc400078e0214 */
[----:B---3--:R-:W-:Y:S02]  /*0eb0*/  IMAD R6, R9, R25, R6 ;  /* 0x0000001909067224 */ /* 0x008fe400078e0206 */
[----:B------:R-:W-:Y:S02]  /*0ec0*/  IMAD R105, R3, R26, R5 ;  /* 0x0000001a03697224 */ /* 0x000fe400078e0205 */
[----:B------:R-:W-:-:S03]  /*0ed0*/  IMAD.MOV.U32 R4, RZ, RZ, 0x1 ;  /* 0x00000001ff047424 */ /* 0x000fc600078e00ff */
[----:B------:R-:W-:Y:S02]  /*0ee0*/  SEL R104, R105, R6, !P1 ;  /* 0x0000000669687207 */ /* 0x000fe40004800000 */
[----:B------:R-:W-:Y:S02]  /*0ef0*/  PRMT R3, R4, 0x7610, R3 ;  /* 0x0000761004037816 */ /* 0x000fe40000000003 */
[----:B------:R-:W-:-:S07]  /*0f00*/  SEL R105, R6, R105, !P1 ;  /* 0x0000006906697207 */ /* 0x000fce0004800000 */
.L_x_8:
[----:B------:R-:W-:-:S08]  /*0f10*/  NOP ;  /* 0x0000000000007918 */ /* 0x000fd00000000000 */
[----:B------:R-:W0:Y:S02]  /*0f20*/  USETMAXREG.TRY_ALLOC.CTAPOOL UP0, 0xe8 ;  /* 0x000000e8000079c8 */ /* 0x000e240008000600 */
[----:B0-----:R-:W-:-:S13]  /*0f30*/  PLOP3.LUT P0, PT, PT, PT, UP0, 0x80, 0x0 ;  /* 0x000000000000781c */ /* 0x001fda0003f0f008 */
[----:B------:R-:W-:Y:S05]  /*0f40*/  @!P0 BRA `(.L_x_8) ;  /* 0xfffffffc00f08947 */ /* 0x000fea000383ffff */
[----:B------:R-:W-:Y:S01]  /*0f50*/  ULDC.64 UR4, c[0x0][0x598] ;  /* 0x0001660000047ab9 */ /* 0x000fe20000000a00 */
[----:B------:R-:W-:Y:S01]  /*0f60*/  ULDC.64 UR46, c[0x0][0x208] ;  /* 0x00008200002e7ab9 */ /* 0x000fe20000000a00 */
[----:B------:R-:W-:-:S04]  /*0f70*/  ISETP.NE.U32.AND P0, PT, RZ, UR4, PT ;  /* 0x00000004ff007c0c */ /* 0x000fc8000bf05070 */
[----:B------:R-:W-:-:S13]  /*0f80*/  ISETP.NE.AND.EX P0, PT, RZ, UR5, PT, P0 ;  /* 0x00000005ff007c0c */ /* 0x000fda000bf05300 */
[----:B------:R-:W-:Y:S05]  /*0f90*/  @!P0 BRA `(.L_x_11) ;  /* 0x00000000001c8947 */ /* 0x000fea0003800000 */
[----:B------:R-:W0:Y:S02]  /*0fa0*/  LDC.64 R4, c[0x0][0x598] ;  /* 0x00016600ff047b82 */ /* 0x000e240000000a00 */
[----:B0-----:R-:W2:Y:S02]  /*0fb0*/  LDG.E.64 R4, desc[UR46][R4.64] ;  /* 0x0000002e04047981 */ /* 0x001ea4000c1e1b00 */
[----:B--2---:R-:W-:-:S04]  /*0fc0*/  ISETP.NE.U32.AND P0, PT, R4, RZ, PT ;  /* 0x000000ff0400720c */ /* 0x004fc80003f05070 */
[----:B------:R-:W-:-:S13]  /*0fd0*/  ISETP.NE.AND.EX P0, PT, R5, RZ, PT, P0 ;  /* 0x000000ff0500720c */ /* 0x000fda0003f05300 */
[----:B------:R-:W-:Y:S05]  /*0fe0*/  @!P0 BRA `(.L_x_11) ;  /* 0x0000000000088947 */ /* 0x000fea0003800000 */
[----:B------:R0:W5:Y:S01]  /*0ff0*/  LD.E R98, desc[UR46][R4.64] ;  /* 0x0000002e04627980 */ /* 0x000162000c101900 */
[----:B------:R-:W-:Y:S05]  /*1000*/  BRA `(.L_x_12) ;  /* 0x0000000000247947 */ /* 0x000fea0003800000 */
.L_x_11:
[----:B------:R-:W-:Y:S02]  /*1010*/  ULDC.64 UR4, c[0x0][0x588] ;  /* 0x0001620000047ab9 */ /* 0x000fe40000000a00 */
[----:B------:R-:W-:-:S04]  /*1020*/  ISETP.NE.U32.AND P0, PT, RZ, UR4, PT ;  /* 0x00000004ff007c0c */ /* 0x000fc8000bf05070 */
[----:B------:R-:W-:-:S13]  /*1030*/  ISETP.NE.AND.EX P0, PT, RZ, UR5, PT, P0 ;  /* 0x00000005ff007c0c */ /* 0x000fda000bf05300 */
[----:B------:R-:W-:Y:S05]  /*1040*/  @!P0 BRA `(.L_x_13) ;  /* 0x00000000000c8947 */ /* 0x000fea0003800000 */
[----:B------:R-:W0:Y:S02]  /*1050*/  LDC.64 R98, c[0x0][0x588] ;  /* 0x00016200ff627b82 */ /* 0x000e240000000a00 */
[----:B0-----:R1:W5:Y:S01]  /*1060*/  LDG.E R98, desc[UR46][R98.64] ;  /* 0x0000002e62627981 */ /* 0x001362000c1e1900 */
[----:B------:R-:W-:Y:S05]  /*1070*/  BRA `(.L_x_12) ;  /* 0x0000000000087947 */ /* 0x000fea0003800000 */
.L_x_13:
[----:B------:R-:W-:Y:S02]  /*1080*/  ULDC UR4, c[0x0][0x580] ;  /* 0x0001600000047ab9 */ /* 0x000fe40000000800 */
[----:B------:R-:W-:-:S07]  /*1090*/  IMAD.U32 R98, RZ, RZ, UR4 ;  /* 0x00000004ff627e24 */ /* 0x000fce000f8e00ff */
.L_x_12:
[----:B------:R-:W-:Y:S02]  /*10a0*/  ULDC.64 UR4, c[0x0][0x5a0] ;  /* 0x0001680000047ab9 */ /* 0x000fe40000000a00 */
[----:B------:R-:W-:-:S04]  /*10b0*/  ISETP.NE.U32.AND P0, PT, RZ, UR4, PT ;  /* 0x00000004ff007c0c */ /* 0x000fc8000bf05070 */
[----:B------:R-:W-:-:S13]  /*10c0*/  ISETP.NE.AND.EX P0, PT, RZ, UR5, PT, P0 ;  /* 0x00000005ff007c0c */ /* 0x000fda000bf05300 */
[----:B------:R-:W-:Y:S05]  /*10d0*/  @!P0 BRA `(.L_x_14) ;  /* 0x00000000001c8947 */ /* 0x000fea0003800000 */
[----:B0-----:R-:W0:Y:S02]  /*10e0*/  LDC.64 R4, c[0x0][0x5a0] ;  /* 0x00016800ff047b82 */ /* 0x001e240000000a00 */
[----:B0-----:R-:W2:Y:S02]  /*10f0*/  LDG.E.64 R4, desc[UR46][R4.64] ;  /* 0x0000002e04047981 */ /* 0x001ea4000c1e1b00 */
[----:B--2---:R-:W-:-:S04]  /*1100*/  ISETP.NE.U32.AND P0, PT, R4, RZ, PT ;  /* 0x000000ff0400720c */ /* 0x004fc80003f05070 */
[----:B------:R-:W-:-:S13]  /*1110*/  ISETP.NE.AND.EX P0, PT, R5, RZ, PT, P0 ;  /* 0x000000ff0500720c */ /* 0x000fda0003f05300 */
[----:B------:R-:W-:Y:S05]  /*1120*/  @!P0 BRA `(.L_x_14) ;  /* 0x0000000000088947 */ /* 0x000fea0003800000 */
[----:B-1----:R0:W5:Y:S01]  /*1130*/  LD.E R99, desc[UR46][R4.64] ;  /* 0x0000002e04637980 */ /* 0x002162000c101900 */
[----:B------:R-:W-:Y:S05]  /*1140*/  BRA `(.L_x_15) ;  /* 0x0000000000247947 */ /* 0x000fea0003800000 */
.L_x_14:
[----:B------:R-:W-:Y:S02]  /*1150*/  ULDC.64 UR4, c[0x0][0x590] ;  /* 0x0001640000047ab9 */ /* 0x000fe40000000a00 */
[----:B------:R-:W-:-:S04]  /*1160*/  ISETP.NE.U32.AND P0, PT, RZ, UR4, PT ;  /* 0x00000004ff007c0c */ /* 0x000fc8000bf05070 */
[----:B------:R-:W-:-:S13]  /*1170*/  ISETP.NE.AND.EX P0, PT, RZ, UR5, PT, P0 ;  /* 0x00000005ff007c0c */ /* 0x000fda000bf05300 */
[----:B------:R-:W-:Y:S05]  /*1180*/  @!P0 BRA `(.L_x_16) ;  /* 0x00000000000c8947 */ /* 0x000fea0003800000 */
[----:B0-----:R-:W1:Y:S02]  /*1190*/  LDC.64 R4, c[0x0][0x590] ;  /* 0x00016400ff047b82 */ /* 0x001e640000000a00 */
[----:B-1----:R1:W5:Y:S01]  /*11a0*/  LDG.E R99, desc[UR46][R4.64] ;  /* 0x0000002e04637981 */ /* 0x002362000c1e1900 */
[----:B------:R-:W-:Y:S05]  /*11b0*/  BRA `(.L_x_15) ;  /* 0x0000000000087947 */ /* 0x000fea0003800000 */
.L_x_16:
[----:B------:R-:W-:Y:S02]  /*11c0*/  ULDC UR4, c[0x0][0x584] ;  /* 0x0001610000047ab9 */ /* 0x000fe40000000800 */
[----:B-1----:R-:W-:-:S07]  /*11d0*/  IMAD.U32 R99, RZ, RZ, UR4 ;  /* 0x00000004ff637e24 */ /* 0x002fce000f8e00ff */
.L_x_15:
[----:B------:R-:W-:-:S13]  /*11e0*/  LOP3.LUT P0, RZ, R3, 0xff, RZ, 0xc0, !PT ;  /* 0x000000ff03ff7812 */ /* 0x000fda000780c0ff */
[----:B------:R-:W-:Y:S05]  /*11f0*/  @!P0 EXIT ;  /* 0x000000000000894d */ /* 0x000fea0003800000 */
[----:B------:R-:W-:Y:S01]  /*1200*/  ULDC.64 UR6, c[0x0][0x288] ;  /* 0x0000a20000067ab9 */ /* 0x000fe20000000a00 */
[----:B------:R-:W-:Y:S01]  /*1210*/  SHF.R.U32.HI R3, RZ, 0x2, R101 ;  /* 0x00000002ff037819 */ /* 0x000fe20000011665 */
[----:B------:R-:W-:Y:S01]  /*1220*/  UIADD3 UR4, UR7, 0x3f, URZ ;  /* 0x0000003f07047890 */ /* 0x000fe2000fffe03f */
[----:B------:R-:W-:Y:S01]  /*1230*/  SHF.R.U32.HI R0, RZ, 0x1, R0 ;  /* 0x00000001ff007819 */ /* 0x000fe20000011600 */
[----:B01----:R-:W-:Y:S01]  /*1240*/  IMAD.U32 R5, RZ, RZ, UR6 ;  /* 0x00000006ff057e24 */ /* 0x003fe2000f8e00ff */
[----:B------:R-:W-:Y:S01]  /*1250*/  LOP3.LUT R7, R7, 0x1, RZ, 0xc0, !PT ;  /* 0x0000000107077812 */ /* 0x000fe200078ec0ff */
[----:B------:R-:W-:Y:S01]  /*1260*/  USHF.R.S32.HI UR5, URZ, 0x1f, UR4 ;  /* 0x0000001f3f057899 */ /* 0x000fe20008011404 */
[----:B------:R-:W-:Y:S01]  /*1270*/  LOP3.LUT R3, R3, 0x7, RZ, 0xc0, !PT ;  /* 0x0000000703037812 */ /* 0x000fe200078ec0ff */
[----:B------:R-:W-:Y:S01]  /*1280*/  IMAD.MOV.U32 R97, RZ, RZ, RZ ;  /* 0x000000ffff617224 */ /* 0x000fe200078e00ff */
[----:B------:R-:W-:Y:S01]  /*1290*/  LOP3.LUT R0, R0, 0x30, RZ, 0xc0, !PT ;  /* 0x0000003000007812 */ /* 0x000fe200078ec0ff */
[----:B------:R-:W-:Y:S01]  /*12a0*/  ULEA.HI UR5, UR5, UR4, URZ, 0x6 ;  /* 0x0000000405057291 */ /* 0x000fe2000f8f303f */
[----:B------:R-:W-:Y:S01]  /*12b0*/  IMAD.SHL.U32 R96, R7, 0x40, RZ ;  /* 0x0000004007607824 */ /* 0x000fe200078e00ff */
[C---:B------:R-:W-:Y:S01]  /*12c0*/  LOP3.LUT R100, R101.reuse, 0x3, RZ, 0xc0, !PT ;  /* 0x0000000365647812 */ /* 0x040fe200078ec0ff */
[----:B------:R-:W-:Y:S01]  /*12d0*/  ULDC UR4, c[0x0][0x284] ;  /* 0x0000a10000047ab9 */ /* 0x000fe20000000800 */
[----:B------:R-:W-:Y:S01]  /*12e0*/  USHF.R.S32.HI UR39, URZ, 0x6, UR5 ;  /* 0x000000063f277899 */ /* 0x000fe20008011405 */
[-CC-:B------:R-:W-:Y:S01]  /*12f0*/  IADD3 R4, RZ, -R0.reuse, -R3.reuse ;  /* 0x80000000ff047210 */ /* 0x180fe20007ffe803 */
[----:B------:R-:W-:Y:S01]  /*1300*/  UMOV UR36, URZ ;  /* 0x0000003f00247c82 */ /* 0x000fe20008000000 */
[----:B------:R-:W-:Y:S01]  /*1310*/  LOP3.LUT R96, R96, 0x40, R3, 0xe2, !PT ;  /* 0x0000004060607812 */ /* 0x000fe200078ee203 */
[----:B------:R-:W-:Y:S01]  /*1320*/  UISETP.LT.AND UP0, UPT, UR39, 0x1, UPT ;  /* 0x000000012700788c */ /* 0x000fe2000bf01270 */
[----:B------:R-:W-:Y:S01]  /*1330*/  LOP3.LUT R102, R101, 0x80, RZ, 0xc0, !PT ;  /* 0x0000008065667812 */ /* 0x000fe200078ec0ff */
[----:B------:R-:W-:Y:S01]  /*1340*/  IMAD R4, R7, -0x40, R4 ;  /* 0xffffffc007047824 */ /* 0x000fe200078e0204 */
[----:B------:R-:W-:Y:S01]  /*1350*/  LOP3.LUT R96, R96, R0, RZ, 0xfc, !PT ;  /* 0x0000000060607212 */ /* 0x000fe200078efcff */
[----:B------:R-:W-:Y:S01]  /*1360*/  USEL UR40, UR39, 0x1, UP0 ;  /* 0x0000000127287887 */ /* 0x000fe20008000000 */
[----:B------:R-:W-:Y:S01]  /*1370*/  IMAD R100, R100, -0x2, R5 ;  /* 0xfffffffe64647824 */ /* 0x000fe200078e0205 */
[----:B------:R-:W-:Y:S01]  /*1380*/  LOP3.LUT R130, R18, 0x1, RZ, 0xfc, !PT ;  /* 0x0000000112827812 */ /* 0x000fe200078efcff */
[----:B------:R-:W-:Y:S01]  /*1390*/  IMAD.SHL.U32 R101, R101, 0x2, RZ ;  /* 0x0000000265657824 */ /* 0x000fe200078e00ff */
[----:B------:R-:W-:Y:S01]  /*13a0*/  SHF.R.U32.HI R102, RZ, 0x7, R102 ;  /* 0x00000007ff667819 */ /* 0x000fe20000011666 */
[----:B------:R-:W-:Y:S01]  /*13b0*/  VIADD R103, R4, UR4 ;  /* 0x0000000404677c36 */ /* 0x000fe20008000000 */
[----:B------:R-:W-:Y:S01]  /*13c0*/  UIADD3 UR40, UR39, -UR40, URZ ;  /* 0x8000002827287290 */ /* 0x000fe2000fffe03f */
[----:B------:R-:W-:-:S11]  /*13d0*/  UMOV UR37, URZ ;  /* 0x0000003f00257c82 */ /* 0x000fd60008000000 */
.L_x_172:
[----:B0-----:R-:W0:Y:S01]  /*13e0*/  SHFL.IDX PT, R0, R102, RZ, 0x1f ;  /* 0x00001fff66007589 */ /* 0x001e2200000e0000 */
[----:B-1----:R-:W1:Y:S01]  /*13f0*/  S2UR UR6, SR_CgaCtaId ;  /* 0x00000000000679c3 */ /* 0x002e620000008800 */
[----:B------:R-:W-:Y:S01]  /*1400*/  UMOV UR41, 0x400 ;  /* 0x0000040000297882 */ /* 0x000fe20000000000 */
[----:B0-----:R-:W-:Y:S01]  /*1410*/  R2UR UR4, R0 ;  /* 0x00000000000472ca */ /* 0x001fe200000e0000 */
[----:B-1----:R-:W-:-:S12]  /*1420*/  ULEA UR41, UR6, UR41, 0x18 ;  /* 0x0000002906297291 */ /* 0x002fd8000f8ec03f */
[----:B------:R-:W-:-:S04]  /*1430*/  ULEA.HI UR5, UR4, UR4, URZ, 0x1 ;  /* 0x0000000404057291 */ /* 0x000fc8000f8f083f */
[----:B------:R-:W-:-:S04]  /*1440*/  ULOP3.LUT UR5, UR5, 0x7fffe, URZ, 0xc0, !UPT ;  /* 0x0007fffe05057892 */ /* 0x000fc8000f8ec03f */
[----:B------:R-:W-:-:S03]  /*1450*/  UIADD3 UR5, UR4, -UR5, URZ ;  /* 0x8000000504057290 */ /* 0x000fc6000fffe03f */
[----:B------:R-:W-:Y:S01]  /*1460*/  ULDC UR4, c[0x0][0x28c] ;  /* 0x0000a30000047ab9 */ /* 0x000fe20000000800 */
[----:B------:R-:W-:Y:S01]  /*1470*/  ULEA UR5, UR5, UR41, 0xd ;  /* 0x0000002905057291 */ /* 0x000fe2000f8e683f */
[----:B------:R-:W-:-:S03]  /*1480*/  ISETP.LT.AND P0, PT, RZ, UR4, PT ;  /* 0x00000004ff007c0c */ /* 0x000fc6000bf01270 */
[----:B------:R-:W-:-:S04]  /*1490*/  UIADD3 UR5, UR5, 0x100, URZ ;  /* 0x0000010005057890 */ /* 0x000fc8000fffe03f */
[----:B------:R-:W-:-:S04]  /*14a0*/  USHF.R.U32.HI UR5, URZ, 0x4, UR5 ;  /* 0x000000043f057899 */ /* 0x000fc80008011605 */
[----:B------:R-:W-:-:S04]  /*14b0*/  ULOP3.LUT UR5, UR5, 0x3fff, URZ, 0xc0, !UPT ;  /* 0x00003fff05057892 */ /* 0x000fc8000f8ec03f */
[----:B------:R-:W-:Y:S01]  /*14c0*/  ULOP3.LUT UR42, UR5, 0x10000, URZ, 0xfc, !UPT ;  /* 0x00010000052a7892 */ /* 0x000fe2000f8efc3f */
[----:B--23-5:R-:W-:Y:S11]  /*14d0*/  @P0 BRA `(.L_x_17) ;  /* 0x0000000000400947 */ /* 0x02cff60003800000 */
[----:B------:R-:W-:Y:S01]  /*14e0*/  MOV R0, 0x0 ;  /* 0x0000000000007802 */ /* 0x000fe20000000f00 */
[----:B------:R-:W-:Y:S01]  /*14f0*/  ULDC.64 UR4, c[0x4][0x68] ;  /* 0x01001a0000047ab9 */ /* 0x000fe20000000a00 */
[----:B------:R-:W-:Y:S01]  /*1500*/  ULDC.64 UR6, c[0x4][0x8] ;  /* 0x0100020000067ab9 */ /* 0x000fe20000000a00 */
[----:B------:R-:W-:Y:S01]  /*1510*/  IMAD.U32 R4, RZ, RZ, UR4 ;  /* 0x00000004ff047e24 */ /* 0x000fe2000f8e00ff */
[----:B------:R0:W1:Y:S01]  /*1520*/  LDC.64 R14, c[0x4][R0] ;  /* 0x01000000000e7b82 */ /* 0x0000620000000a00 */
[----:B------:R-:W-:Y:S01]  /*1530*/  IMAD.U32 R5, RZ, RZ, UR5 ;  /* 0x00000005ff057e24 */ /* 0x000fe2000f8e00ff */
[----:B------:R-:W-:Y:S01]  /*1540*/  ULDC.64 UR4, c[0x4][0x70] ;  /* 0x01001c0000047ab9 */ /* 0x000fe20000000a00 */
[----:B------:R-:W-:Y:S02]  /*1550*/  IMAD.U32 R10, RZ, RZ, UR6 ;  /* 0x00000006ff0a7e24 */ /* 0x000fe4000f8e00ff */
[----:B------:R-:W-:Y:S02]  /*1560*/  IMAD.U32 R6, RZ, RZ, UR4 ;  /* 0x00000004ff067e24 */ /* 0x000fe4000f8e00ff */
[----:B------:R-:W-:-:S02]  /*1570*/  IMAD.U32 R7, RZ, RZ, UR5 ;  /* 0x00000005ff077e24 */ /* 0x000fc4000f8e00ff */
[----:B------:R-:W-:Y:S02]  /*1580*/  IMAD.U32 R11, RZ, RZ, UR7 ;  /* 0x00000007ff0b7e24 */ /* 0x000fe4000f8e00ff */
[----:B------:R-:W-:Y:S02]  /*1590*/  IMAD.MOV.U32 R8, RZ, RZ, 0x1e1 ;  /* 0x000001e1ff087424 */ /* 0x000fe400078e00ff */
[----:B------:R-:W-:Y:S02]  /*15a0*/  IMAD.MOV.U32 R12, RZ, RZ, 0x1 ;  /* 0x00000001ff0c7424 */ /* 0x000fe400078e00ff */
[----:B0-----:R-:W-:-:S07]  /*15b0*/  IMAD.MOV.U32 R13, RZ, RZ, RZ ;  /* 0x000000ffff0d7224 */ /* 0x001fce00078e00ff */
[----:B------:R-:W-:-:S07]  /*15c0*/  LEPC R20, `(.L_x_17) ;  /* 0x000000001014794e */ /* 0x000fce0000000000 */
[----:B-1---5:R-:W-:Y:S05]  /*15d0*/  CALL.ABS.NOINC R14 ;  /* 0x000000000e007343 */ /* 0x022fea0003c00000 */
.L_x_17:
[----:B------:R-:W-:-:S13]  /*15e0*/  ISETP.NE.AND P0, PT, R130, 0x3, PT ;  /* 0x000000038200780c */ /* 0x000fda0003f05270 */
[----:B------:R-:W-:Y:S05]  /*15f0*/  @!P0 BRA `(.L_x_18) ;  /* 0x0000000000048947 */ /* 0x000fea0003800000 */
[----:B------:R-:W-:Y:S01]  /*1600*/  BPT.TRAP 0x1 ;  /* 0x000000040000795c */ /* 0x000fe20000300000 */
.L_x_18:
[----:B------:R-:W-:Y:S02]  /*1610*/  IMAD.U32 R3, RZ, RZ, UR37 ;  /* 0x00000025ff037e24 */ /* 0x000fe4000f8e00ff */
[----:B------:R-:W-:-:S03]  /*1620*/  IMAD.U32 R0, RZ, RZ, UR36 ;  /* 0x00000024ff007e24 */ /* 0x000fc6000f8e00ff */
[----:B------:R-:W-:Y:S02]  /*1630*/  LEA R3, R3, UR41, 0x3 ;  /* 0x0000002903037c11 */ /* 0x000fe4000f8e18ff */
[----:B------:R-:W-:-:S04]  /*1640*/  SHF.L.U32 R0, R0, 0x1f, RZ ;  /* 0x0000001f00007819 */ /* 0x000fc800000006ff */
[----:B------:R0:W1:Y:S01]  /*1650*/  SYNCS.PHASECHK.TRANS64.TRYWAIT P1, [R3+URZ], R0 ;  /* 0x00000000030075a7 */ /* 0x000062000802017f */
[----:B------:R-:W-:Y:S05]  /*1660*/  @!P0 BRA `(.L_x_19) ;  /* 0x0000000000048947 */ /* 0x000fea0003800000 */
[----:B------:R-:W-:Y:S01]  /*1670*/  BPT.TRAP 0x1 ;  /* 0x000000040000795c */ /* 0x000fe20000300000 */
.L_x_19:
[----:B------:R-:W-:-:S05]  /*1680*/  IMAD.U32 R4, RZ, RZ, UR40 ;  /* 0x00000028ff047e24 */ /* 0x000fca000f8e00ff */
[----:B------:R-:W-:Y:S01]  /*1690*/  ISETP.GE.AND P2, PT, R4, 0x1, PT ;  /* 0x000000010400780c */ /* 0x000fe20003f46270 */
[----:B-1----:R-:W-:-:S12]  /*16a0*/  @P1 BRA `(.L_x_20) ;  /* 0x0000000000081947 */ /* 0x002fd80003800000 */
[----:B------:R-:W1:Y:S02]  /*16b0*/  SYNCS.PHASECHK.TRANS64.TRYWAIT P1, [R3+URZ], R0 ;  /* 0x00000000030075a7 */ /* 0x000e64000802017f */
[----:B-1----:R-:W-:Y:S05]  /*16c0*/  @!P1 BRA `(.L_x_21) ;  /* 0x0000008800ec9947 */ /* 0x002fea0003800000 */
.L_x_20:
[----:B------:R-:W-:Y:S05]  /*16d0*/  WARPSYNC.ALL ;  /* 0x0000000000007948 */ /* 0x000fea0003800000 */
[----:B------:R-:W-:Y:S01]  /*16e0*/  UIADD3 UR4, UR41, 0x30100, URZ ;  /* 0x0003010029047890 */ /* 0x000fe2000fffe03f */
[----:B------:R-:W-:Y:S01]  /*16f0*/  WARPGROUP.ARRIVE ;  /* 0x00000000000079c5 */ /* 0x000fe20000000000 */
[----:B------:R-:W-:Y:S02]  /*1700*/  UIMAD UR6, UR37, 0xc00, UR42 ;  /* 0x00000c00250678a4 */ /* 0x000fe4000f8e022a */
[----:B------:R-:W-:Y:S01]  /*1710*/  USHF.R.U32.HI UR4, URZ, 0x4, UR4 ;  /* 0x000000043f047899 */ /* 0x000fe20008011604 */
[----:B------:R-:W-:Y:S01]  /*1720*/  UMOV UR13, 0x40000040 ;  /* 0x40000040000d7882 */ /* 0x000fe20000000000 */
[----:B------:R-:W-:-:S02]  /*1730*/  UMOV UR15, 0x40000040 ;  /* 0x40000040000f7882 */ /* 0x000fc40000000000 */
[----:B------:R-:W-:Y:S01]  /*1740*/  ULOP3.LUT UR4, UR4, 0x3fff, URZ, 0xc0, !UPT ;  /* 0x00003fff04047892 */ /* 0x000fe2000f8ec03f */
[----:B------:R-:W-:Y:S01]  /*1750*/  UMOV UR12, UR6 ;  /* 0x00000006000c7c82 */ /* 0x000fe20008000000 */
[----:B------:R-:W-:Y:S02]  /*1760*/  UMOV UR21, UR13 ;  /* 0x0000000d00157c82 */ /* 0x000fe40008000000 */
[----:B------:R-:W-:Y:S01]  /*1770*/  ULOP3.LUT UR4, UR4, 0x10000, URZ, 0xfc, !UPT ;  /* 0x0001000004047892 */ /* 0x000fe2000f8efc3f */
[----:B------:R-:W-:Y:S01]  /*1780*/  UMOV UR20, UR12 ;  /* 0x0000000c00147c82 */ /* 0x000fe20008000000 */
[----:B------:R-:W-:Y:S02]  /*1790*/  UMOV UR23, 0x40000040 ;  /* 0x4000004000177882 */ /* 0x000fe40000000000 */
[----:B------:R-:W-:Y:S01]  /*17a0*/  UIMAD UR5, UR37, 0x180, UR4 ;  /* 0x00000180250578a4 */ /* 0x000fe2000f8e0204 */
[----:B------:R-:W-:Y:S01]  /*17b0*/  UMOV UR16, UR12 ;  /* 0x0000000c00107c82 */ /* 0x000fe20008000000 */
[----:B------:R-:W-:-:S02]  /*17c0*/  UMOV UR17, UR13 ;  /* 0x0000000d00117c82 */ /* 0x000fc40008000000 */
[----:B------:R-:W-:Y:S02]  /*17d0*/  UIADD3 UR22, UR5, 0x80, URZ ;  /* 0x0000008005167890 */ /* 0x000fe4000fffe03f */
[----:B------:R-:W-:Y:S02]  /*17e0*/  UIADD3 UR18, UR5, 0x100, URZ ;  /* 0x0000010005127890 */ /* 0x000fe4000fffe03f */
[----:B------:R-:W-:Y:S01]  /*17f0*/  UMOV UR14, UR5 ;  /* 0x00000005000e7c82 */ /* 0x000fe20008000000 */
[----:B------:R-:W-:Y:S01]  /*1800*/  UMOV UR19, 0x40000040 ;  /* 0x4000004000137882 */ /* 0x000fe20000000000 */
[----:B------:R-:W-:Y:S01]  /*1810*/  HGMMA.64x16x16.F32 R88, gdesc[UR12], RZ, !UPT, gsb0 ;  /* 0x002000000c5879f0 */ /* 0x000fe2000c0008ff */
[----:B------:R-:W-:Y:S02]  /*1820*/  UIADD3 UR8, UR6, 0x400, URZ ;  /* 0x0000040006087890 */ /* 0x000fe4000fffe03f */
[----:B------:R-:W-:Y:S01]  /*1830*/  UMOV UR10, UR18 ;  /* 0x00000012000a7c82 */ /* 0x000fe20008000000 */
[----:B------:R-:W-:Y:S01]  /*1840*/  UMOV UR11, UR19 ;  /* 0x00000013000b7c82 */ /* 0x000fe20008000000 */
[----:B------:R-:W-:Y:S01]  /*1850*/  UMOV UR9, 0x40000040 ;  /* 0x4000004000097882 */ /* 0x000fe20000000000 */
[----:B------:R-:W-:Y:S01]  /*1860*/  UIADD3 UR12, UR6, 0x800, URZ ;  /* 0x00000800060c7890 */ /* 0x000fe2000fffe03f */
[----:B------:R-:W-:Y:S01]  /*1870*/  UMOV UR13, 0x40000040 ;  /* 0x40000040000d7882 */ /* 0x000fe20000000000 */
[----:B------:R-:W-:Y:S01]  /*1880*/  UIADD3 UR7, UR6, 0x402, URZ ;  /* 0x0000040206077890 */ /* 0x000fe2000fffe03f */
[----:B------:R-:W-:-:S02]  /*1890*/  WARPGROUP.DEPBAR.LE gsb0, 0x0 ;  /* 0x00008000000079c5 */ /* 0x000fc40000010000 */
[----:B------:R-:W-:-:S06]  /*18a0*/  WARPGROUP.ARRIVE ;  /* 0x00000000000079c5 */ /* 0x000fcc0000000000 */
[----:B------:R-:W-:Y:S01]  /*18b0*/  HGMMA.64x16x16.F32 R64, gdesc[UR20], RZ, !UPT, gsb0 ;  /* 0x00200000144079f0 */ /* 0x000fe2000c0008ff */
[----:B------:R-:W-:Y:S01]  /*18c0*/  UMOV UR20, UR12 ;  /* 0x0000000c00147c82 */ /* 0x000fe20008000000 */
[----:B------:R-:W-:Y:S01]  /*18d0*/  UMOV UR21, UR13 ;  /* 0x0000000d00157c82 */ /* 0x000fe20008000000 */
[----:B------:R-:W-:Y:S02]  /*18e0*/  WARPGROUP.DEPBAR.LE gsb0, 0x0 ;  /* 0x00008000000079c5 */ /* 0x000fe40000010000 */
[----:B------:R-:W-:-:S06]  /*18f0*/  WARPGROUP.ARRIVE ;  /* 0x00000000000079c5 */ /* 0x000fcc0000000000 */
[----:B------:R-:W-:Y:S01]  /*1900*/  HGMMA.64x16x16.F32 R40, gdesc[UR16], RZ, !UPT, gsb0 ;  /* 0x00200000102879f0 */ /* 0x000fe2000c0008ff */
[----:B------:R-:W-:Y:S01]  /*1910*/  UIADD3 UR16, UR6, 0x2, URZ ;  /* 0x0000000206107890 */ /* 0x000fe2000fffe03f */
[----:B------:R-:W-:Y:S01]  /*1920*/  UMOV UR17, 0x40000040 ;  /* 0x4000004000117882 */ /* 0x000fe20000000000 */
[----:B------:R-:W-:Y:S02]  /*1930*/  WARPGROUP.DEPBAR.LE gsb0, 0x0 ;  /* 0x00008000000079c5 */ /* 0x000fe40000010000 */
[----:B------:R-:W-:-:S06]  /*1940*/  WARPGROUP.ARRIVE ;  /* 0x00000000000079c5 */ /* 0x000fcc0000000000 */
[----:B------:R-:W-:Y:S01]  /*1950*/  HGMMA.64x16x16.F32 R32, gdesc[UR8], RZ, !UPT, gsb0 ;  /* 0x00200000082079f0 */ /* 0x000fe2000c0008ff */
[----:B------:R-:W-:Y:S01]  /*1960*/  UMOV UR10, UR22 ;  /* 0x00000016000a7c82 */ /* 0x000fe20008000000 */
[----:B------:R-:W-:Y:S01]  /*1970*/  UMOV UR11, UR23 ;  /* 0x00000017000b7c82 */ /* 0x000fe20008000000 */
        /* <DEDUP_REMOVED lines=9> */
[----:B------:R-:W-:Y:S01]  /*1a10*/  UMOV UR8, UR16 ;  /* 0x0000001000087c82 */ /* 0x000fe20008000000 */
[----:B------:R-:W-:Y:S01]  /*1a20*/  UMOV UR9, UR17 ;  /* 0x0000001100097c82 */ /* 0x000fe20008000000 */
[----:B------:R-:W-:Y:S01]  /*1a30*/  UMOV UR11, 0x40000040 ;  /* 0x40000040000b7882 */ /* 0x000fe20000000000 */
[----:B------:R-:W-:Y:S02]  /*1a40*/  WARPGROUP.DEPBAR.LE gsb0, 0x0 ;  /* 0x00008000000079c5 */ /* 0x000fe40000010000 */
[----:B------:R-:W-:-:S06]  /*1a50*/  WARPGROUP.ARRIVE ;  /* 0x00000000000079c5 */ /* 0x000fcc0000000000 */
[----:B------:R-:W-:Y:S01]  /*1a60*/  HGMMA.64x16x16.F32 R72, gdesc[UR12], RZ, !UPT, gsb0 ;  /* 0x002000000c4879f0 */ /* 0x000fe2000c0008ff */
[----:B------:R-:W-:Y:S01]  /*1a70*/  UMOV UR14, UR18 ;  /* 0x00000012000e7c82 */ /* 0x000fe20008000000 */
[----:B------:R-:W-:Y:S01]  /*1a80*/  UMOV UR15, UR19 ;  /* 0x00000013000f7c82 */ /* 0x000fe20008000000 */
[----:B------:R-:W-:Y:S01]  /*1a90*/  UIADD3 UR18, UR5, 0x2, URZ ;  /* 0x0000000205127890 */ /* 0x000fe2000fffe03f */
[----:B------:R-:W-:Y:S01]  /*1aa0*/  UMOV UR19, 0x40000040 ;  /* 0x4000004000137882 */ /* 0x000fe20000000000 */
[----:B------:R-:W-:Y:S02]  /*1ab0*/  WARPGROUP.DEPBAR.LE gsb0, 0x0 ;  /* 0x00008000000079c5 */ /* 0x000fe40000010000 */
[----:B------:R-:W-:-:S06]  /*1ac0*/  WARPGROUP.ARRIVE ;  /* 0x00000000000079c5 */ /* 0x000fcc0000000000 */
[----:B------:R-:W-:Y:S03]  /*1ad0*/  HGMMA.64x16x16.F32 R48, gdesc[UR20], RZ, !UPT, gsb0 ;  /* 0x00200000143079f0 */ /* 0x000fe6000c0008ff */
        /* <DEDUP_REMOVED lines=9> */
[----:B------:R-:W-:Y:S03]  /*1b70*/  HGMMA.64x16x16.F32 R88, gdesc[UR16], R88, gsb0 ;  /* 0x00200000105879f0 */ /* 0x000fe60008000858 */
[----:B------:R-:W-:Y:S02]  /*1b80*/  WARPGROUP.DEPBAR.LE gsb0, 0x0 ;  /* 0x00008000000079c5 */ /* 0x000fe40000010000 */
[----:B------:R-:W-:-:S06]  /*1b90*/  WARPGROUP.ARRIVE ;  /* 0x00000000000079c5 */ /* 0x000fcc0000000000 */
[----:B------:R-:W-:Y:S03]  /*1ba0*/  HGMMA.64x16x16.F32 R64, gdesc[UR12], R64, gsb0 ;  /* 0x002000000c4079f0 */ /* 0x000fe60008000840 */
[----:B------:R-:W-:Y:S02]  /*1bb0*/  WARPGROUP.DEPBAR.LE gsb0, 0x0 ;  /* 0x00008000000079c5 */ /* 0x000fe40000010000 */
[----:B------:R-:W-:-:S06]  /*1bc0*/  WARPGROUP.ARRIVE ;  /* 0x00000000000079c5 */ /* 0x000fcc0000000000 */
[----:B------:R-:W-:Y:S01]  /*1bd0*/  HGMMA.64x16x16.F32 R40, gdesc[UR8], R40, gsb0 ;  /* 0x00200000082879f0 */ /* 0x000fe20008000828 */
[----:B------:R-:W-:Y:S01]  /*1be0*/  UMOV UR8, UR7 ;  /* 0x0000000700087c82 */ /* 0x000fe20008000000 */
[----:B------:R-:W-:Y:S01]  /*1bf0*/  UMOV UR9, 0x40000040 ;  /* 0x4000004000097882 */ /* 0x000fe20000000000 */
[----:B------:R-:W-:Y:S01]  /*1c00*/  UMOV UR12, UR8 ;  /* 0x00000008000c7c82 */ /* 0x000fe20008000000 */
[----:B------:R-:W-:Y:S01]  /*1c10*/  UMOV UR13, UR9 ;  /* 0x00000009000d7c82 */ /* 0x000fe20008000000 */
[----:B------:R-:W-:Y:S01]  /*1c20*/  UMOV UR16, UR8 ;  /* 0x0000000800107c82 */ /* 0x000fe20008000000 */
[----:B------:R-:W-:Y:S01]  /*1c30*/  UMOV UR17, UR9 ;  /* 0x0000000900117c82 */ /* 0x000fe20008000000 */
[----:B------:R-:W-:Y:S01]  /*1c40*/  UIADD3 UR7, UR6, 0x802, URZ ;  /* 0x0000080206077890 */ /* 0x000fe2000fffe03f */
        /* <DEDUP_REMOVED lines=18> */
[----:B------:R-:W-:Y:S01]  /*1d70*/  HGMMA.64x16x16.F32 R72, gdesc[UR16], R72, gsb0 ;  /* 0x00200000104879f0 */ /* 0x000fe20008000848 */
[----:B------:R-:W-:Y:S02]  /*1d80*/  UIADD3 UR16, UR6, 0x4, URZ ;  /* 0x0000000406107890 */ /* 0x000fe4000fffe03f */
[----:B------:R-:W-:Y:S01]  /*1d90*/  UIADD3 UR18, UR5, 0x4, URZ ;  /* 0x0000000405127890 */ /* 0x000fe2000fffe03f */
[----:B------:R-:W-:Y:S01]  /*1da0*/  UMOV UR17, 0x40000040 ;  /* 0x4000004000117882 */ /* 0x000fe20000000000 */
[----:B------:R-:W-:Y:S01]  /*1db0*/  UMOV UR19, 0x40000040 ;  /* 0x4000004000137882 */ /* 0x000fe20000000000 */
[----:B------:R-:W-:Y:S02]  /*1dc0*/  WARPGROUP.DEPBAR.LE gsb0, 0x0 ;  /* 0x00008000000079c5 */ /* 0x000fe40000010000 */
[----:B------:R-:W-:-:S06]  /*1dd0*/  WARPGROUP.ARRIVE ;  /* 0x00000000000079c5 */ /* 0x000fcc0000000000 */
[----:B------:R-:W-:Y:S01]  /*1de0*/  HGMMA.64x16x16.F32 R48, gdesc[UR12], R48, gsb0 ;  /* 0x002000000c3079f0 */ /* 0x000fe20008000830 */
[----:B------:R-:W-:Y:S01]  /*1df0*/  UIADD3 UR14, UR5, 0x84, URZ ;  /* 0x00000084050e7890 */ /* 0x000fe2000fffe03f */
[----:B------:R-:W-:Y:S01]  /*1e00*/  UMOV UR12, UR16 ;  /* 0x00000010000c7c82 */ /* 0x000fe20008000000 */
[----:B------:R-:W-:Y:S01]  /*1e10*/  UMOV UR13, UR17 ;  /* 0x00000011000d7c82 */ /* 0x000fe20008000000 */
        /* <DEDUP_REMOVED lines=39> */
[----:B------:R-:W-:Y:S02]  /*2090*/  WARPGROUP.DEPBAR.LE gsb0, 0x0 ;  /* 0x00008000000079c5 */ /* 0x000fe40000010000 */
[----:B------:R-:W-:-:S06]  /*20a0*/  WARPGROUP.ARRIVE ;  /* 0x00000000000079c5 */ /* 0x000fcc0000000000 */
[----:B------:R-:W-:Y:S01]  /*20b0*/  HGMMA.64x16x16.F32 R72, gdesc[UR16], R72, gsb0 ;  /* 0x00200000104879f0 */ /* 0x000fe20008000848 */
[----:B------:R-:W-:Y:S01]  /*20c0*/  UIADD3 UR18, UR5, 0x106, URZ ;  /* 0x0000010605127890 */ /* 0x000fe2000fffe03f */
[----:B------:R-:W-:Y:S01]  /*20d0*/  UMOV UR19, 0x40000040 ;  /* 0x4000004000137882 */ /* 0x000fe20000000000 */
        /* <DEDUP_REMOVED lines=8> */
[----:B------:R-:W-:Y:S02]  /*2160*/  UIADD3 UR8, UR6, 0x6, URZ ;  /* 0x0000000606087890 */ /* 0x000fe4000fffe03f */
[----:B------:R-:W-:Y:S01]  /*2170*/  UIADD3 UR10, UR5, 0x6, URZ ;  /* 0x00000006050a7890 */ /* 0x000fe2000fffe03f */
[----:B------:R-:W-:Y:S01]  /*2180*/  UMOV UR9, 0x40000040 ;  /* 0x4000004000097882 */ /* 0x000fe20000000000 */
[----:B------:R-:W-:Y:S01]  /*2190*/  UMOV UR11, 0x40000040 ;  /* 0x40000040000b7882 */ /* 0x000fe20000000000 */
[----:B------:R-:W-:Y:S02]  /*21a0*/  UMOV UR13, UR9 ;  /* 0x00000009000d7c82 */ /* 0x000fe40008000000 */
[----:B------:R-:W-:Y:S01]  /*21b0*/  UMOV UR12, UR8 ;  /* 0x00000008000c7c82 */ /* 0x000fe20008000000 */
[----:B------:R-:W-:Y:S01]  /*21c0*/  UMOV UR16, UR8 ;  /* 0x0000000800107c82 */ /* 0x000fe20008000000 */
[----:B------:R-:W-:Y:S01]  /*21d0*/  UMOV UR17, UR9 ;  /* 0x0000000900117c82 */ /* 0x000fe20008000000 */
[----:B------:R-:W-:-:S02]  /*21e0*/  UIADD3 UR5, UR6, 0x406, URZ ;  /* 0x0000040606057890 */ /* 0x000fc4000fffe03f */
        /* <DEDUP_REMOVED lines=29> */
[----:B------:R-:W-:Y:S02]  /*23c0*/  WARPGROUP.DEPBAR.LE gsb0, 0x0 ;  /* 0x00008000000079c5 */ /* 0x000fe40000010000 */
[----:B------:R-:W-:-:S06]  /*23d0*/  WARPGROUP.ARRIVE ;  /* 0x00000000000079c5 */ /* 0x000fcc0000000000 */
[----:B------:R-:W-:Y:S01]  /*23e0*/  HGMMA.64x16x16.F32 R72, gdesc[UR8], R72, gsb0 ;  /* 0x00200000084879f0 */ /* 0x000fe20008000848 */
        /* <DEDUP_REMOVED lines=9> */
[----:B------:R-:W-:Y:S05]  /*2480*/  @!P2 BRA `(.L_x_22) ;  /* 0x0000000c00f4a947 */ /* 0x000fea0003800000 */
[----:B------:R-:W-:Y:S01]  /*2490*/  UIADD3 UR5, UR37, 0x1, URZ ;  /* 0x0000000125057890 */ /* 0x000fe2000fffe03f */
[----:B01----:R-:W-:Y:S02]  /*24a0*/  IMAD.U32 R0, RZ, RZ, UR40 ;  /* 0x00000028ff007e24 */ /* 0x003fe4000f8e00ff */
[----:B------:R-:W-:Y:S01]  /*24b0*/  IMAD.U32 R3, RZ, RZ, UR37 ;  /* 0x00000025ff037e24 */ /* 0x000fe2000f8e00ff */
[----:B------:R-:W-:-:S04]  /*24c0*/  UISETP.NE.AND UP0, UPT, UR5, 0x4, UPT ;  /* 0x000000040500788c */ /* 0x000fc8000bf05270 */
[----:B------:R-:W-:Y:S02]  /*24d0*/  USEL UR6, URZ, 0x1, UP0 ;  /* 0x000000013f067887 */ /* 0x000fe40008000000 */
[----:B------:R-:W-:Y:S02]  /*24e0*/  USEL UR5, UR5, URZ, UP0 ;  /* 0x0000003f05057287 */ /* 0x000fe40008000000 */
[----:B------:R-:W-:-:S06]  /*24f0*/  ULOP3.LUT UR6, UR36, UR6, URZ, 0x3c, !UPT ;  /* 0x0000000624067292 */ /* 0x000fcc000f8e3c3f */
[----:B------:R-:W-:-:S07]  /*2500*/  IMAD.U32 R6, RZ, RZ, UR6 ;  /* 0x00000006ff067e24 */ /* 0x000fce000f8e00ff */
.L_x_29:
[----:B------:R-:W-:Y:S05]  /*2510*/  @!P0 BRA `(.L_x_23) ;  /* 0x0000000000048947 */ /* 0x000fea0003800000 */
[----:B------:R-:W-:Y:S01]  /*2520*/  BPT.TRAP 0x1 ;  /* 0x000000040000795c */ /* 0x000fe20000300000 */
.L_x_23:
[----:B------:R-:W-:Y:S01]  /*2530*/  ULEA UR6, UR5, UR41, 0x3 ;  /* 0x0000002905067291 */ /* 0x000fe2000f8e183f */
[----:B------:R-:W-:-:S08]  /*2540*/  SHF.L.U32 R4, R6, 0x1f, RZ ;  /* 0x0000001f06047819 */ /* 0x000fd000000006ff */
[----:B------:R0:W1:Y:S01]  /*2550*/  SYNCS.PHASECHK.TRANS64.TRYWAIT P1, [UR6], R4 ;  /* 0x00000004ff0075a7 */ /* 0x0000620008020146 */
[----:B------:R-:W-:Y:S05]  /*2560*/  @!P0 BRA `(.L_x_24) ;  /* 0x0000000000048947 */ /* 0x000fea0003800000 */
[----:B------:R-:W-:Y:S01]  /*2570*/  BPT.TRAP 0x1 ;  /* 0x000000040000795c */ /* 0x000fe20000300000 */
.L_x_24:
[----:B-1----:R-:W-:Y:S05]  /*2580*/  @P1 BRA `(.L_x_25) ;  /* 0x0000000000081947 */ /* 0x002fea0003800000 */
[----:B------:R-:W1:Y:S02]  /*2590*/  SYNCS.PHASECHK.TRANS64.TRYWAIT P1, [UR6], R4 ;  /* 0x00000004ff0075a7 */ /* 0x000e640008020146 */
[----:B-1----:R-:W-:Y:S05]  /*25a0*/  @!P1 BRA `(.L_x_26) ;  /* 0x0000007c00489947 */ /* 0x002fea0003800000 */
.L_x_25:
[----:B------:R-:W-:Y:S01]  /*25b0*/  UIMAD UR6, UR5, 0xc00, UR42 ;  /* 0x00000c00050678a4 */ /* 0x000fe2000f8e022a */
[----:B------:R-:W-:Y:S01]  /*25c0*/  WARPGROUP.ARRIVE ;  /* 0x00000000000079c5 */ /* 0x000fe20000000000 */
[----:B------:R-:W-:Y:S01]  /*25d0*/  UIMAD UR8, UR5, 0x180, UR4 ;  /* 0x00000180050878a4 */ /* 0x000fe2000f8e0204 */
[----:B------:R-:W-:Y:S01]  /*25e0*/  UMOV UR17, 0x40000040 ;  /* 0x4000004000117882 */ /* 0x000fe20000000000 */
[----:B------:R-:W-:Y:S02]  /*25f0*/  UMOV UR19, 0x40000040 ;  /* 0x4000004000137882 */ /* 0x000fe40000000000 */
[----:B------:R-:W-:Y:S01]  /*2600*/  UIADD3 UR14, UR8, 0x80, URZ ;  /* 0x00000080080e7890 */ /* 0x000fe2000fffe03f */
[----:B------:R-:W-:Y:S02]  /*2610*/  UMOV UR16, UR6 ;  /* 0x0000000600107c82 */ /* 0x000fe40008000000 */
[----:B------:R-:W-:Y:S01]  /*2620*/  UMOV UR18, UR8 ;  /* 0x0000000800127c82 */ /* 0x000fe20008000000 */
[----:B------:R-:W-:Y:S01]  /*2630*/  UMOV UR12, UR16 ;  /* 0x00000010000c7c82 */ /* 0x000fe20008000000 */
[----:B------:R-:W-:Y:S01]  /*2640*/  HGMMA.64x16x16.F32 R88, gdesc[UR16], R88, gsb0 ;  /* 0x00200000105879f0 */ /* 0x000fe20008000858 */
[----:B------:R-:W-:Y:S01]  /*2650*/  UMOV UR13, UR17 ;  /* 0x00000011000d7c82 */ /* 0x000fe20008000000 */
[----:B------:R-:W-:Y:S01]  /*2660*/  UMOV UR15, 0x40000040 ;  /* 0x40000040000f7882 */ /* 0x000fe20000000000 */
[----:B------:R-:W-:Y:S01]  /*2670*/  UIADD3 UR22, UR8, 0x100, URZ ;  /* 0x0000010008167890 */ /* 0x000fe2000fffe03f */
[----:B------:R-:W-:Y:S01]  /*2680*/  UMOV UR20, UR16 ;  /* 0x0000001000147c82 */ /* 0x000fe20008000000 */
[----:B------:R-:W-:Y:S01]  /*2690*/  UMOV UR21, UR17 ;  /* 0x0000001100157c82 */ /* 0x000fe20008000000 */
[----:B------:R-:W-:Y:S01]  /*26a0*/  UMOV UR23, 0x40000040 ;  /* 0x4000004000177882 */ /* 0x000fe20000000000 */
[----:B------:R-:W-:-:S02]  /*26b0*/  UIADD3 UR7, UR6, 0x400, URZ ;  /* 0x0000040006077890 */ /* 0x000fc4000fffe03f */
[----:B------:R-:W-:Y:S01]  /*26c0*/  UIADD3 UR10, UR8, 0x86, URZ ;  /* 0x00000086080a7890 */ /* 0x000fe2000fffe03f */
[----:B------:R-:W-:Y:S01]  /*26d0*/  UMOV UR11, 0x40000040 ;  /* 0x40000040000b7882 */ /* 0x000fe20000000000 */
        /* <DEDUP_REMOVED lines=26> */
[----:B------:R-:W-:Y:S01]  /*2880*/  UIADD3 UR7, UR6, 0x402, URZ ;  /* 0x0000040206077890 */ /* 0x000fe2000fffe03f */
[----:B------:R-:W-:Y:S02]  /*2890*/  WARPGROUP.DEPBAR.LE gsb0, 0x0 ;  /* 0x00008000000079c5 */ /* 0x000fe40000010000 */
[----:B------:R-:W-:-:S06]  /*28a0*/  WARPGROUP.ARRIVE ;  /* 0x00000000000079c5 */ /* 0x000fcc0000000000 */
[----:B------:R-:W-:Y:S01]  /*28b0*/  HGMMA.64x16x16.F32 R72, gdesc[UR16], R72, gsb0 ;  /* 0x00200000104879f0 */ /* 0x000fe20008000848 */
[----:B------:R-:W-:Y:S01]  /*28c0*/  UMOV UR18, UR22 ;  /* 0x0000001600127c82 */ /* 0x000fe20008000000 */
[----:B------:R-:W-:Y:S01]  /*28d0*/  UMOV UR19, UR23 ;  /* 0x0000001700137c82 */ /* 0x000fe20008000000 */
        /* <DEDUP_REMOVED lines=18> */
[----:B------:R-:W-:-:S02]  /*2a00*/  WARPGROUP.DEPBAR.LE gsb0, 0x0 ;  /* 0x00008000000079c5 */ /* 0x000fc40000010000 */
        /* <DEDUP_REMOVED lines=87> */
[----:B------:R-:W-:Y:S02]  /*2f80*/  WARPGROUP.DEPBAR.LE gsb0, 0x0 ;  /* 0x00008000000079c5 */ /* 0x000fe40000010000 */
[----:B------:R-:W-:-:S06]  /*2f90*/  WARPGROUP.ARRIVE ;  /* 0x00000000000079c5 */ /* 0x000fcc0000000000 */
[----:B------:R-:W-:Y:S01]  /*2fa0*/  HGMMA.64x16x16.F32 R48, gdesc[UR12], R48, gsb0 ;  /* 0x002000000c3079f0 */ /* 0x000fe20008000830 */
[----:B------:R-:W-:Y:S02]  /*2fb0*/  UIADD3 UR12, UR6, 0x6, URZ ;  /* 0x00000006060c7890 */ /* 0x000fe4000fffe03f */
[----:B------:R-:W-:Y:S01]  /*2fc0*/  UIADD3 UR14, UR8, 0x6, URZ ;  /* 0x00000006080e7890 */ /* 0x000fe2000fffe03f */
[----:B------:R-:W-:Y:S01]  /*2fd0*/  UMOV UR13, 0x40000040 ;  /* 0x40000040000d7882 */ /* 0x000fe20000000000 */
[----:B------:R-:W-:Y:S01]  /*2fe0*/  UMOV UR15, 0x40000040 ;  /* 0x40000040000f7882 */ /* 0x000fe20000000000 */
[----:B------:R-:W-:Y:S01]  /*2ff0*/  UMOV UR9, UR13 ;  /* 0x0000000d00097c82 */ /* 0x000fe20008000000 */
[----:B------:R-:W-:Y:S01]  /*3000*/  UIADD3 UR6, UR6, 0x806, URZ ;  /* 0x0000080606067890 */ /* 0x000fe2000fffe03f */
[----:B------:R-:W-:Y:S02]  /*3010*/  WARPGROUP.DEPBAR.LE gsb0, 0x0 ;  /* 0x00008000000079c5 */ /* 0x000fe40000010000 */
[----:B------:R-:W-:-:S06]  /*3020*/  WARPGROUP.ARRIVE ;  /* 0x00000000000079c5 */ /* 0x000fcc0000000000 */
[----:B------:R-:W-:Y:S01]  /*3030*/  HGMMA.64x16x16.F32 R24, gdesc[UR16], R24, gsb0 ;  /* 0x00200000101879f0 */ /* 0x000fe20008000818 */
[----:B------:R-:W-:Y:S01]  /*3040*/  UIADD3 UR18, UR8, 0x106, URZ ;  /* 0x0000010608127890 */ /* 0x000fe2000fffe03f */
[----:B------:R-:W-:Y:S02]  /*3050*/  UMOV UR16, UR12 ;  /* 0x0000000c00107c82 */ /* 0x000fe40008000000 */
        /* <DEDUP_REMOVED lines=44> */
[----:B------:R-:W-:Y:S01]  /*3320*/  BPT.TRAP 0x1 ;  /* 0x000000040000795c */ /* 0x000fe20000300000 */
.L_x_27:
[----:B------:R-:W-:-:S13]  /*3330*/  ISETP.NE.AND P1, PT, R22, RZ, PT ;  /* 0x000000ff1600720c */ /* 0x000fda0003f25270 */
[----:B01----:R-:W-:-:S05]  /*3340*/  @P1 LEA R4, R3, UR41, 0x3 ;  /* 0x0000002903041c11 */ /* 0x003fca000f8e18ff */
[----:B------:R-:W-:-:S05]  /*3350*/  @P1 VIADD R4, R4, 0x20 ;  /* 0x0000002004041836 */ /* 0x000fca0000000000 */
[----:B------:R-:W-:-:S04]  /*3360*/  @P1 PRMT R4, R19, 0x654, R4 ;  /* 0x0000065413041816 */ /* 0x000fc80000000004 */
[----:B------:R0:W-:Y:S01]  /*3370*/  @P1 SYNCS.ARRIVE.TRANS64.RED.A1T0 RZ, [R4+URZ], RZ ;  /* 0x000000ff04ff19a7 */ /* 0x0001e2000810043f */
[----:B------:R-:W-:-:S13]  /*3380*/  ISETP.GT.U32.AND P1, PT, R18, 0x1, PT ;  /* 0x000000011200780c */ /* 0x000fda0003f24070 */
[----:B0-----:R-:W-:Y:S05]  /*3390*/  @P1 BRA `(.L_x_28) ;  /* 0x0000000000041947 */ /* 0x001fea0003800000 */
[----:B------:R-:W-:Y:S01]  /*33a0*/  BPT.TRAP 0x1 ;  /* 0x000000040000795c */ /* 0x000fe20000300000 */
.L_x_28:
[----:B------:R-:W-:Y:S01]  /*33b0*/  UIADD3 UR5, UR5, 0x1, URZ ;  /* 0x0000000105057890 */ /* 0x000fe2000fffe03f */
[C---:B------:R-:W-:Y:S01]  /*33c0*/  ISETP.GT.AND P2, PT, R0.reuse, 0x1, PT ;  /* 0x000000010000780c */ /* 0x040fe20003f44270 */
[----:B------:R-:W-:Y:S02]  /*33d0*/  VIADD R3, R3, 0x1 ;  /* 0x0000000103037836 */ /* 0x000fe40000000000 */
[----:B------:R-:W-:Y:S01]  /*33e0*/  UISETP.NE.AND UP0, UPT, UR5, 0x4, UPT ;  /* 0x000000040500788c */ /* 0x000fe2000bf05270 */
[----:B------:R-:W-:Y:S02]  /*33f0*/  VIADD R0, R0, 0xffffffff ;  /* 0xffffffff00007836 */ /* 0x000fe40000000000 */
[C---:B------:R-:W-:Y:S01]  /*3400*/  ISETP.NE.AND P1, PT, R3.reuse, 0x4, PT ;  /* 0x000000040300780c */ /* 0x040fe20003f25270 */
[----:B------:R-:W-:Y:S02]  /*3410*/  USEL UR6, URZ, 0x1, UP0 ;  /* 0x000000013f067887 */ /* 0x000fe40008000000 */
[----:B------:R-:W-:Y:S01]  /*3420*/  USEL UR5, UR5, URZ, UP0 ;  /* 0x0000003f05057287 */ /* 0x000fe20008000000 */
[----:B------:R-:W-:-:S03]  /*3430*/  SEL R3, R3, RZ, P1 ;  /* 0x000000ff03037207 */ /* 0x000fc60000800000 */
[----:B------:R-:W-:Y:S01]  /*3440*/  LOP3.LUT R6, R6, UR6, RZ, 0x3c, !PT ;  /* 0x0000000606067c12 */ /* 0x000fe2000f8e3cff */
[----:B------:R-:W-:Y:S07]  /*3450*/  @P2 BRA `(.L_x_29) ;  /* 0xfffffff0002c2947 */ /* 0x000fee000383ffff */
.L_x_22:
[----:B01----:R-:W0:Y:S02]  /*3460*/  LDC R0, c[0x0][0x28c] ;  /* 0x0000a300ff007b82 */ /* 0x003e240000000800 */
[----:B0-----:R-:W-:-:S13]  /*3470*/  ISETP.GE.AND P1, PT, R0, 0x1, PT ;  /* 0x000000010000780c */ /* 0x001fda0003f26270 */
[----:B------:R-:W-:Y:S05]  /*3480*/  @!P1 BRA `(.L_x_30) ;  /* 0x00000000003c9947 */ /* 0x000fea0003800000 */
[----:B------:R-:W-:Y:S05]  /*3490*/  @!P0 BRA `(.L_x_31) ;  /* 0x0000000000048947 */ /* 0x000fea0003800000 */
[----:B------:R-:W-:Y:S01]  /*34a0*/  BPT.TRAP 0x1 ;  /* 0x000000040000795c */ /* 0x000fe20000300000 */
.L_x_31:
[----:B------:R-:W-:Y:S01]  /*34b0*/  ISETP.NE.AND P0, PT, R22, RZ, PT ;  /* 0x000000ff1600720c */ /* 0x000fe20003f05270 */
[----:B------:R-:W-:-:S12]  /*34c0*/  IMAD.U32 R3, RZ, RZ, UR41 ;  /* 0x00000029ff037e24 */ /* 0x000fd8000f8e00ff */
[----:B------:R-:W-:-:S05]  /*34d0*/  VOTEU.ANY UP0, P0 ;  /* 0x00000000003f7886 */ /* 0x000fca0000000100 */
[----:B------:R-:W-:-:S06]  /*34e0*/  @UP0 UIADD3 UR4, UR40, UR37, URZ ;  /* 0x0000002528040290 */ /* 0x000fcc000fffe03f */
[----:B------:R-:W-:-:S04]  /*34f0*/  IMAD.U32 R0, RZ, RZ, UR4 ;  /* 0x00000004ff007e24 */ /* 0x000fc8000f8e00ff */
[----:B------:R-:W-:-:S05]  /*3500*/  @P0 IMAD.SHL.U32 R0, R0, 0x8, RZ ;  /* 0x0000000800000824 */ /* 0x000fca00078e00ff */
[----:B------:R-:W-:-:S04]  /*3510*/  @P0 LOP3.LUT R0, R0, 0x18, RZ, 0xc0, !PT ;  /* 0x0000001800000812 */ /* 0x000fc800078ec0ff */
[----:B------:R-:W-:-:S04]  /*3520*/  @P0 IADD3 R0, R3, 0x20, R0 ;  /* 0x0000002003000810 */ /* 0x000fc80007ffe000 */
[----:B------:R-:W-:-:S04]  /*3530*/  @P0 PRMT R0, R19, 0x654, R0 ;  /* 0x0000065413000816 */ /* 0x000fc80000000000 */
[----:B------:R0:W-:Y:S01]  /*3540*/  @P0 SYNCS.ARRIVE.TRANS64.RED.A1T0 RZ, [R0+URZ], RZ ;  /* 0x000000ff00ff09a7 */ /* 0x0001e2000810043f */
[----:B------:R-:W-:-:S13]  /*3550*/  ISETP.GT.U32.AND P0, PT, R18, 0x1, PT ;  /* 0x000000011200780c */ /* 0x000fda0003f04070 */
[----:B0-----:R-:W-:Y:S05]  /*3560*/  @P0 BRA `(.L_x_30) ;  /* 0x0000000000040947 */ /* 0x001fea0003800000 */
[----:B------:R-:W-:Y:S01]  /*3570*/  BPT.TRAP 0x1 ;  /* 0x000000040000795c */ /* 0x000fe20000300000 */
.L_x_30:
[----:B------:R-:W-:Y:S01]  /*3580*/  UIADD3 UR37, UR39, UR37, URZ ;  /* 0x0000002527257290 */ /* 0x000fe2000fffe03f */
[----:B------:R-:W-:Y:S01]  /*3590*/  IMAD R104, R104, 0x30, RZ ;  /* 0x0000003068687824 */ /* 0x000fe200078e02ff */
[----:B------:R-:W-:Y:S01]  /*35a0*/  ULDC UR5, c[0x0][0x288] ;  /* 0x0000a20000057ab9 */ /* 0x000fe20000000800 */
[----:B------:R-:W-:Y:S01]  /*35b0*/  IMAD R106, R105, 0x180, RZ ;  /* 0x00000180696a7824 */ /* 0x000fe200078e02ff */
[----:B------:R-:W-:Y:S01]  /*35c0*/  USHF.R.U32.HI UR4, URZ, 0x2, UR37 ;  /* 0x000000023f047899 */ /* 0x000fe20008011625 */
[----:B------:R-:W-:Y:S01]  /*35d0*/  SHF.R.S32.HI R13, RZ, 0x1f, R23 ;  /* 0x0000001fff0d7819 */ /* 0x000fe20000011417 */
[----:B------:R-:W-:Y:S01]  /*35e0*/  ULDC UR8, c[0x0][0x284] ;  /* 0x0000a10000087ab9 */ /* 0x000fe20000000800 */
[C---:B------:R-:W-:Y:S01]  /*35f0*/  ISETP.GE.AND P0, PT, R104.reuse, UR5, PT ;  /* 0x0000000568007c0c */ /* 0x040fe2000bf06270 */
[----:B------:R-:W-:Y:S01]  /*3600*/  ULOP3.LUT UR4, UR4, 0x1, URZ, 0xc0, !UPT ;  /* 0x0000000104047892 */ /* 0x000fe2000f8ec03f */
[----:B------:R-:W-:Y:S01]  /*3610*/  LOP3.LUT R6, R104, 0x6, R101, 0xf8, !PT ;  /* 0x0000000668067812 */ /* 0x000fe200078ef865 */
[----:B------:R-:W-:Y:S01]  /*3620*/  UISETP.GT.U32.AND UP1, UPT, UR37, 0x3, UPT ;  /* 0x000000032500788c */ /* 0x000fe2000bf24070 */
[----:B------:R-:W-:Y:S01]  /*3630*/  ISETP.GE.OR P0, PT, R106, UR8, P0 ;  /* 0x000000086a007c0c */ /* 0x000fe20008706670 */
[----:B------:R-:W-:Y:S01]  /*3640*/  UISETP.NE.U32.AND UP0, UPT, UR4, 0x1, UPT ;  /* 0x000000010400788c */ /* 0x000fe2000bf05070 */
[----:B------:R-:W-:Y:S01]  /*3650*/  SHF.R.S32.HI R7, RZ, 0x1f, R6 ;  /* 0x0000001fff077819 */ /* 0x000fe20000011406 */
[----:B------:R-:W-:-:S02]  /*3660*/  UISETP.LT.U32.AND UP1, UPT, UR39, 0x4, UP1 ;  /* 0x000000042700788c */ /* 0x000fc40008f21070 */
[----:B------:R-:W-:Y:S01]  /*3670*/  UISETP.GT.U32.AND UP0, UPT, UR39, 0x3, !UP0 ;  /* 0x000000032700788c */ /* 0x000fe2000c704070 */
[----:B------:R-:W-:Y:S01]  /*3680*/  ULDC.64 UR6, c[0x0][0x5d0] ;  /* 0x0001740000067ab9 */ /* 0x000fe20000000a00 */
[----:B------:R-:W-:Y:S01]  /*3690*/  USEL UR5, URZ, 0x1, !UP1 ;  /* 0x000000013f057887 */ /* 0x000fe2000c800000 */
[----:B------:R-:W-:Y:S01]  /*36a0*/  IMAD R0, R13, UR6, RZ ;  /* 0x000000060d007c24 */ /* 0x000fe2000f8e02ff */
[----:B------:R-:W-:Y:S01]  /*36b0*/  USEL UR4, URZ, 0x1, !UP0 ;  /* 0x000000013f047887 */ /* 0x000fe2000c000000 */
[C---:B------:R-:W-:Y:S01]  /*36c0*/  IMAD.WIDE.U32 R4, R23.reuse, UR6, R6 ;  /* 0x0000000617047c25 */ /* 0x040fe2000f8e0006 */
[----:B------:R-:W-:Y:S02]  /*36d0*/  ULOP3.LUT UR37, UR37, 0x3, URZ, 0xc0, !UPT ;  /* 0x0000000325257892 */ /* 0x000fe4000f8ec03f */
[----:B------:R-:W-:Y:S01]  /*36e0*/  ULOP3.LUT UR36, UR4, UR36, UR5, 0x96, !UPT ;  /* 0x0000002404247292 */ /* 0x000fe2000f8e9605 */
[----:B------:R-:W-:Y:S02]  /*36f0*/  IMAD R11, R23, UR7, R0 ;  /* 0x00000007170b7c24 */ /* 0x000fe4000f8e0200 */
[----:B------:R-:W-:-:S02]  /*3700*/  IMAD.MOV.U32 R0, RZ, RZ, -0x1 ;  /* 0xffffffffff007424 */ /* 0x000fc400078e00ff */
[----:B------:R-:W-:Y:S02]  /*3710*/  IMAD.IADD R11, R5, 0x1, R11 ;  /* 0x00000001050b7824 */ /* 0x000fe400078e020b */
[----:B------:R-:W-:Y:S01]  /*3720*/  IMAD.MOV.U32 R10, RZ, RZ, R4 ;  /* 0x000000ffff0a7224 */ /* 0x000fe200078e0004 */
[----:B------:R-:W-:Y:S06]  /*3730*/  @P0 BRA `(.L_x_32) ;  /* 0x0000004c00ec0947 */ /* 0x000fec0003800000 */
[----:B------:R-:W0:Y:S01]  /*3740*/  LDC.64 R4, c[0x0][0x5c8] ;  /* 0x00017200ff047b82 */ /* 0x000e220000000a00 */
[----:B-----5:R-:W-:Y:S01]  /*3750*/  FSETP.NEU.AND P1, PT, R99, RZ, PT ;  /* 0x000000ff6300720b */ /* 0x020fe20003f2d000 */
[----:B------:R-:W-:Y:S01]  /*3760*/  IMAD.WIDE R8, R105, 0x180, R96 ;  /* 0x0000018069087825 */ /* 0x000fe200078e0260 */
[----:B------:R-:W-:Y:S03]  /*3770*/  BSSY B0, `(.L_x_32) ;  /* 0x00004f7000007945 */ /* 0x000fe60003800000 */
[----:B------:R-:W-:Y:S02]  /*3780*/  IMAD.IADD R106, R103, 0x1, -R106 ;  /* 0x00000001676a7824 */ /* 0x000fe400078e0a6a */
[----:B------:R-:W-:-:S03]  /*3790*/  IMAD.IADD R3, R100, 0x1, -R104 ;  /* 0x0000000164037824 */ /* 0x000fc600078e0a68 */
[----:B------:R-:W-:-:S04]  /*37a0*/  ISETP.GT.AND P4, PT, R106, RZ, PT ;  /* 0x000000ff6a00720c */ /* 0x000fc80003f84270 */
[----:B------:R-:W-:Y:S01]  /*37b0*/  ISETP.GT.AND P0, PT, R3, RZ, P4 ;  /* 0x000000ff0300720c */ /* 0x000fe20002704270 */
[-C--:B0-----:R-:W-:Y:S02]  /*37c0*/  IMAD R12, R9, R4.reuse, RZ ;  /* 0x00000004090c7224 */ /* 0x081fe400078e02ff */
[----:B------:R-:W-:-:S04]  /*37d0*/  IMAD.WIDE.U32 R114, R8, R4, R10 ;  /* 0x0000000408727225 */ /* 0x000fc800078e000a */
[----:B------:R-:W-:-:S04]  /*37e0*/  IMAD R11, R8, R5, R12 ;  /* 0x00000005080b7224 */ /* 0x000fc800078e020c */
[----:B------:R-:W-:Y:S01]  /*37f0*/  IMAD.IADD R117, R115, 0x1, R11 ;  /* 0x0000000173757824 */ /* 0x000fe200078e020b */
[----:B------:R-:W-:Y:S06]  /*3800*/  @!P1 BRA `(.L_x_33) ;  /* 0x0000003800609947 */ /* 0x000fec0003800000 */
[----:B------:R-:W0:Y:S01]  /*3810*/  LDC.64 R14, c[0x0][0x5b8] ;  /* 0x00016e00ff0e7b82 */ /* 0x000e220000000a00 */
[----:B------:R-:W-:-:S07]  /*3820*/  ULDC.64 UR4, c[0x0][0x5c0] ;  /* 0x0001700000047ab9 */ /* 0x000fce0000000a00 */
[----:B------:R-:W1:Y:S08]  /*3830*/  LDC.64 R20, c[0x0][0x5b0] ;  /* 0x00016c00ff147b82 */ /* 0x000e700000000a00 */
[----:B------:R-:W2:Y:S01]  /*3840*/  LDC.64 R10, c[0x0][0x5a8] ;  /* 0x00016a00ff0a7b82 */ /* 0x000ea20000000a00 */
[-C--:B0-----:R-:W-:Y:S02]  /*3850*/  IMAD R12, R13, R14.reuse, RZ ;  /* 0x0000000e0d0c7224 */ /* 0x081fe400078e02ff */
[----:B------:R-:W-:-:S04]  /*3860*/  IMAD.WIDE.U32 R110, R23, R14, R6 ;  /* 0x0000000e176e7225 */ /* 0x000fc800078e0006 */
[----:B------:R-:W-:Y:S02]  /*3870*/  IMAD R15, R23, R15, R12 ;  /* 0x0000000f170f7224 */ /* 0x000fe400078e020c */
[-C--:B-1----:R-:W-:Y:S02]  /*3880*/  IMAD R121, R9, R20.reuse, RZ ;  /* 0x0000001409797224 */ /* 0x082fe400078e02ff */
[----:B------:R-:W-:Y:S02]  /*3890*/  IMAD.IADD R109, R111, 0x1, R15 ;  /* 0x000000016f6d7824 */ /* 0x000fe400078e020f */
[----:B------:R-:W-:Y:S02]  /*38a0*/  IMAD.MOV.U32 R108, RZ, RZ, R110 ;  /* 0x000000ffff6c7224 */ /* 0x000fe400078e006e */
[C---:B------:R-:W-:Y:S02]  /*38b0*/  IMAD R121, R8.reuse, R21, R121 ;  /* 0x0000001508797224 */ /* 0x040fe400078e0279 */
[----:B------:R-:W-:-:S04]  /*38c0*/  IMAD.WIDE.U32 R12, R8, R20, R108 ;  /* 0x00000014080c7225 */ /* 0x000fc800078e006c */
[----:B------:R-:W-:Y:S01]  /*38d0*/  IMAD.IADD R13, R13, 0x1, R121 ;  /* 0x000000010d0d7824 */ /* 0x000fe200078e0279 */
[----:B--2---:R-:W-:-:S04]  /*38e0*/  LEA R104, P1, R12, R10, 0x1 ;  /* 0x0000000a0c687211 */ /* 0x004fc800078208ff */
[----:B------:R-:W-:-:S05]  /*38f0*/  LEA.HI.X R105, R12, R11, R13, 0x1, P1 ;  /* 0x0000000b0c697211 */ /* 0x000fca00008f0c0d */
[----:B------:R0:W2:Y:S01]  /*3900*/  @P0 LDG.E.LTC128B.U16 R107, desc[UR46][R104.64] ;  /* 0x0000002e686b0981 */ /* 0x0000a2000c1e1520 */
[----:B------:R-:W-:Y:S01]  /*3910*/  IMAD.WIDE.U32 R112, R8, R20, R6 ;  /* 0x0000001408707225 */ /* 0x000fe200078e0006 */
[----:B------:R-:W-:Y:S03]  /*3920*/  BSSY B1, `(.L_x_34) ;  /* 0x0000013000017945 */ /* 0x000fe60003800000 */
[----:B------:R-:W-:Y:S02]  /*3930*/  IMAD.IADD R113, R121, 0x1, R113 ;  /* 0x0000000179717824 */ /* 0x000fe400078e0271 */
[----:B------:R-:W-:-:S03]  /*3940*/  IMAD.WIDE.U32 R112, R23, R14, R112 ;  /* 0x0000000e17707225 */ /* 0x000fc600078e0070 */
[----:B0-----:R-:W-:Y:S01]  /*3950*/  LEA R104, P2, R112, R10, 0x1 ;  /* 0x0000000a70687211 */ /* 0x001fe200078408ff */
[----:B--2---:R-:W-:-:S05]  /*3960*/  HADD2.F32 R12, -RZ, R107.H0_H0 ;  /* 0x2000006bff0c7230 */ /* 0x004fca0000004100 */
[----:B------:R-:W-:Y:S01]  /*3970*/  FMUL R13, R12, R99 ;  /* 0x000000630c0d7220 */ /* 0x000fe20000400000 */
[----:B------:R-:W-:-:S03]  /*3980*/  LEA R12, P1, R114, UR4, 0x1 ;  /* 0x00000004720c7c11 */ /* 0x000fc6000f8208ff */
[----:B------:R-:W-:Y:S01]  /*3990*/  FFMA R13, R88, R98, R13 ;  /* 0x00000062580d7223 */ /* 0x000fe2000000000d */
[----:B------:R-:W-:-:S04]  /*39a0*/  IMAD.IADD R88, R15, 0x1, R113 ;  /* 0x000000010f587824 */ /* 0x000fc800078e0271 */
[----:B------:R-:W-:Y:S02]  /*39b0*/  F2FP.F16.F32.PACK_AB R105, RZ, R13 ;  /* 0x0000000dff69723e */ /* 0x000fe400000000ff */
[----:B------:R-:W-:Y:S02]  /*39c0*/  LEA.HI.X R13, R114, UR5, R117, 0x1, P1 ;  /* 0x00000005720d7c11 */ /* 0x000fe400088f0c75 */
[----:B------:R-:W-:Y:S02]  /*39d0*/  ISETP.GT.AND P1, PT, R3, 0x1, P4 ;  /* 0x000000010300780c */ /* 0x000fe40002724270 */
[----:B------:R-:W-:Y:S02]  /*39e0*/  PRMT R113, R105, 0x7610, R113 ;  /* 0x0000761069717816 */ /* 0x000fe40000000071 */
[----:B------:R-:W-:Y:S01]  /*39f0*/  LEA.HI.X R105, R112, R11, R88, 0x1, P2 ;  /* 0x0000000b70697211 */ /* 0x000fe200010f0c58 */
[C---:B------:R-:W-:Y:S02]  /*3a00*/  IMAD.SHL.U32 R112, R20.reuse, 0x8, RZ ;  /* 0x0000000814707824 */ /* 0x040fe400078e00ff */
[----:B------:R0:W-:Y:S02]  /*3a10*/  @P0 STG.E.U16 desc[UR46][R12.64], R113 ;  /* 0x000000710c000986 */ /* 0x0001e4000c10152e */
[----:B0-----:R-:W-:-:S04]  /*3a20*/  SHF.L.U64.HI R113, R20, 0x3, R21 ;  /* 0x0000000314717819 */ /* 0x001fc80000010215 */
[----:B------:R-:W-:Y:S05]  /*3a30*/  @!P1 BRA `(.L_x_35) ;  /* 0x0000000000049947 */ /* 0x000fea0003800000 */
[----:B------:R0:W5:Y:S02]  /*3a40*/  LDG.E.LTC128B.U16 R107, desc[UR46][R104.64+0x2] ;  /* 0x0000022e686b7981 */ /* 0x000164000c1e1520 */
.L_x_35:
[----:B------:R-:W-:Y:S05]  /*3a50*/  BSYNC B1 ;  /* 0x0000000000017941 */ /* 0x000fea0003800000 */
.L_x_34:
[----:B-----5:R-:W-:Y:S01]  /*3a60*/  HADD2.F32 R88, -RZ, R107.H0_H0 ;  /* 0x2000006bff587230 */ /* 0x020fe20000004100 */
[----:B------:R-:W-:Y:S01]  /*3a70*/  ISETP.GT.AND P3, PT, R106, 0x8, PT ;  /* 0x000000086a00780c */ /* 0x000fe20003f64270 */
[----:B------:R-:W-:-:S04]  /*3a80*/  IMAD.WIDE.U32 R118, R8, R20, R112 ;  /* 0x0000001408767225 */ /* 0x000fc800078e0070 */
[----:B------:R-:W-:Y:S01]  /*3a90*/  FMUL R88, R88, R99 ;  /* 0x0000006358587220 */ /* 0x000fe20000400000 */
[----:B------:R-:W-:Y:S01]  /*3aa0*/  IMAD.IADD R125, R121, 0x1, R119 ;  /* 0x00000001797d7824 */ /* 0x000fe200078e0277 */
[----:B------:R-:W-:Y:S02]  /*3ab0*/  IADD3 R114, P2, R110, R118, RZ ;  /* 0x000000766e727210 */ /* 0x000fe40007f5e0ff */
[----:B------:R-:W-:Y:S01]  /*3ac0*/  FFMA R89, R89, R98, R88 ;  /* 0x0000006259597223 */ /* 0x000fe20000000058 */
[----:B------:R-:W-:Y:S02]  /*3ad0*/  ISETP.GT.AND P0, PT, R3, RZ, P3 ;  /* 0x000000ff0300720c */ /* 0x000fe40001f04270 */
[----:B------:R-:W-:Y:S01]  /*3ae0*/  IMAD.X R115, R125, 0x1, R109, P2 ;  /* 0x000000017d737824 */ /* 0x000fe200010e066d */
[----:B------:R-:W-:Y:S02]  /*3af0*/  LEA R88, P2, R114, R10, 0x1 ;  /* 0x0000000a72587211 */ /* 0x000fe400078408ff */
[----:B------:R-:W-:-:S02]  /*3b00*/  F2FP.F16.F32.PACK_AB R116, RZ, R89 ;  /* 0x00000059ff74723e */ /* 0x000fc400000000ff */
[----:B------:R-:W-:Y:S02]  /*3b10*/  LEA.HI.X R89, R114, R11, R115, 0x1, P2 ;  /* 0x0000000b72597211 */ /* 0x000fe400010f0c73 */
[----:B------:R-:W-:Y:S02]  /*3b20*/  PRMT R120, R116, 0x7610, R120 ;  /* 0x0000761074787816 */ /* 0x000fe40000000078 */
[----:B------:R-:W-:-:S03]  /*3b30*/  PRMT R116, R107, 0x7610, R116 ;  /* 0x000076106b747816 */ /* 0x000fc60000000074 */
[----:B------:R1:W-:Y:S04]  /*3b40*/  @P1 STG.E.U16 desc[UR46][R12.64+0x2], R120 ;  /* 0x000002780c001986 */ /* 0x0003e8000c10152e */
[----:B------:R2:W3:Y:S01]  /*3b50*/  @P0 LDG.E.LTC128B.U16 R116, desc[UR46][R88.64] ;  /* 0x0000002e58740981 */ /* 0x0004e2000c1e1520 */
[C---:B------:R-:W-:Y:S01]  /*3b60*/  IMAD.SHL.U32 R107, R4.reuse, 0x10, RZ ;  /* 0x00000010046b7824 */ /* 0x040fe200078e00ff */
[----:B------:R-:W-:Y:S01]  /*3b70*/  SHF.L.U64.HI R117, R4, 0x4, R5 ;  /* 0x0000000404757819 */ /* 0x000fe20000010205 */
[----:B------:R-:W-:Y:S01]  /*3b80*/  BSSY B1, `(.L_x_36) ;  /* 0x0000011000017945 */ /* 0x000fe20003800000 */
[----:B------:R-:W-:-:S05]  /*3b90*/  IADD3 R122, P1, R6, R118, RZ ;  /* 0x00000076067a7210 */ /* 0x000fca0007f3e0ff */
[----:B------:R-:W-:Y:S01]  /*3ba0*/  IMAD.X R123, R7, 0x1, R125, P1 ;  /* 0x00000001077b7824 */ /* 0x000fe200008e067d */
[----:B------:R-:W-:Y:S01]  /*3bb0*/  ISETP.GT.AND P1, PT, R3, 0x1, P3 ;  /* 0x000000010300780c */ /* 0x000fe20001f24270 */
[----:B------:R-:W-:-:S03]  /*3bc0*/  IMAD.WIDE.U32 R122, R23, R14, R122 ;  /* 0x0000000e177a7225 */ /* 0x000fc600078e007a */
[----:B--2---:R-:W-:Y:S01]  /*3bd0*/  LEA R88, P5, R122, R10, 0x1 ;  /* 0x0000000a7a587211 */ /* 0x004fe200078a08ff */
[----:B---3--:R-:W-:-:S05]  /*3be0*/  HADD2.F32 R114, -RZ, R116.H0_H0 ;  /* 0x20000074ff727230 */ /* 0x008fca0000004100 */
[----:B------:R-:W-:Y:S01]  /*3bf0*/  FMUL R115, R114, R99 ;  /* 0x0000006372737220 */ /* 0x000fe20000400000 */
[----:B------:R-:W-:-:S03]  /*3c00*/  IADD3 R114, P2, R107, R12, RZ ;  /* 0x0000000c6b727210 */ /* 0x000fc60007f5e0ff */
[----:B------:R-:W-:Y:S01]  /*3c10*/  FFMA R115, R90, R98, R115 ;  /* 0x000000625a737223 */ /* 0x000fe20000000073 */
[----:B------:R-:W-:-:S04]  /*3c20*/  IMAD.IADD R90, R15, 0x1, R123 ;  /* 0x000000010f5a7824 */ /* 0x000fc800078e027b */
[----:B-1----:R-:W-:Y:S01]  /*3c30*/  F2FP.F16.F32.PACK_AB R120, RZ, R115 ;  /* 0x00000073ff78723e */ /* 0x002fe200000000ff */
[----:B------:R-:W-:Y:S01]  /*3c40*/  IMAD.X R115, R117, 0x1, R13, P2 ;  /* 0x0000000175737824 */ /* 0x000fe200010e060d */
[----:B------:R-:W-:-:S04]  /*3c50*/  LEA.HI.X R89, R122, R11, R90, 0x1, P5 ;  /* 0x0000000b7a597211 */ /* 0x000fc800028f0c5a */
[----:B------:R1:W-:Y:S01]  /*3c60*/  @P0 STG.E.U16 desc[UR46][R114.64], R120 ;  /* 0x0000007872000986 */ /* 0x0003e2000c10152e */
[----:B------:R-:W-:Y:S05]  /*3c70*/  @!P1 BRA `(.L_x_37) ;  /* 0x0000000000049947 */ /* 0x000fea0003800000 */
[----:B------:R2:W5:Y:S02]  /*3c80*/  LDG.E.LTC128B.U16 R116, desc[UR46][R88.64+0x2] ;  /* 0x0000022e58747981 */ /* 0x000564000c1e1520 */
.L_x_37:
[----:B------:R-:W-:Y:S05]  /*3c90*/  BSYNC B1 ;  /* 0x0000000000017941 */ /* 0x000fea0003800000 */
.L_x_36:
[----:B-----5:R-:W-:Y:S01]  /*3ca0*/  HADD2.F32 R90, -RZ, R116.H0_H0 ;  /* 0x20000074ff5a7230 */ /* 0x020fe20000004100 */
[----:B------:R-:W-:Y:S01]  /*3cb0*/  ISETP.GT.AND P0, PT, R3, 0x8, P4 ;  /* 0x000000080300780c */ /* 0x000fe20002704270 */
[----:B------:R-:W-:Y:S03]  /*3cc0*/  BSSY B1, `(.L_x_38) ;  /* 0x000000a000017945 */ /* 0x000fe60003800000 */
[----:B------:R-:W-:-:S04]  /*3cd0*/  FMUL R90, R90, R99 ;  /* 0x000000635a5a7220 */ /* 0x000fc80000400000 */
[----:B------:R-:W-:Y:S01]  /*3ce0*/  FFMA R90, R91, R98, R90 ;  /* 0x000000625b5a7223 */ /* 0x000fe2000000005a */
[----:B------:R-:W-:-:S04]  /*3cf0*/  IMAD.MOV.U32 R91, RZ, RZ, R115 ;  /* 0x000000ffff5b7224 */ /* 0x000fc800078e0073 */
[----:B------:R-:W-:-:S04]  /*3d00*/  F2FP.F16.F32.PACK_AB R90, RZ, R90 ;  /* 0x0000005aff5a723e */ /* 0x000fc800000000ff */
[----:B-1----:R-:W-:Y:S01]  /*3d10*/  PRMT R120, R90, 0x7610, R120 ;  /* 0x000076105a787816 */ /* 0x002fe20000000078 */
[----:B------:R-:W-:-:S05]  /*3d20*/  IMAD.MOV.U32 R90, RZ, RZ, R114 ;  /* 0x000000ffff5a7224 */ /* 0x000fca00078e0072 */
[----:B------:R1:W-:Y:S01]  /*3d30*/  @P1 STG.E.U16 desc[UR46][R90.64+0x2], R120 ;  /* 0x000002785a001986 */ /* 0x0003e2000c10152e */
[----:B------:R-:W-:Y:S05]  /*3d40*/  @!P0 BRA `(.L_x_39) ;  /* 0x0000000000048947 */ /* 0x000fea0003800000 */
[----:B------:R3:W5:Y:S02]  /*3d50*/  LDG.E.LTC128B.U16 R116, desc[UR46][R104.64+0x10] ;  /* 0x0000102e68747981 */ /* 0x000764000c1e1520 */
.L_x_39:
[----:B------:R-:W-:Y:S05]  /*3d60*/  BSYNC B1 ;  /* 0x0000000000017941 */ /* 0x000fea0003800000 */
.L_x_38:
[----:B-1---5:R-:W-:Y:S01]  /*3d70*/  HADD2.F32 R120, -RZ, R116.H0_H0 ;  /* 0x20000074ff787230 */ /* 0x022fe20000004100 */
[----:B------:R-:W-:Y:S01]  /*3d80*/  ISETP.GT.AND P1, PT, R3, 0x9, P4 ;  /* 0x000000090300780c */ /* 0x000fe20002724270 */
[----:B------:R-:W-:Y:S03]  /*3d90*/  BSSY B1, `(.L_x_40) ;  /* 0x0000007000017945 */ /* 0x000fe60003800000 */
[----:B------:R-:W-:-:S04]  /*3da0*/  FMUL R123, R120, R99 ;  /* 0x00000063787b7220 */ /* 0x000fc80000400000 */
[----:B------:R-:W-:-:S05]  /*3db0*/  FFMA R123, R92, R98, R123 ;  /* 0x000000625c7b7223 */ /* 0x000fca000000007b */
[----:B------:R-:W-:-:S05]  /*3dc0*/  F2FP.F16.F32.PACK_AB R123, RZ, R123 ;  /* 0x0000007bff7b723e */ /* 0x000fca00000000ff */
[----:B------:R1:W-:Y:S01]  /*3dd0*/  @P0 STG.E.U16 desc[UR46][R12.64+0x10], R123 ;  /* 0x0000107b0c000986 */ /* 0x0003e2000c10152e */
[----:B------:R-:W-:Y:S05]  /*3de0*/  @!P1 BRA `(.L_x_41) ;  /* 0x0000000000049947 */ /* 0x000fea0003800000 */
[----:B------:R4:W5:Y:S02]  /*3df0*/  LDG.E.LTC128B.U16 R116, desc[UR46][R104.64+0x12] ;  /* 0x0000122e68747981 */ /* 0x000964000c1e1520 */
.L_x_41:
[----:B------:R-:W-:Y:S05]  /*3e00*/  BSYNC B1 ;  /* 0x0000000000017941 */ /* 0x000fea0003800000 */
.L_x_40:
[----:B-----5:R-:W-:Y:S01]  /*3e10*/  HADD2.F32 R92, -RZ, R116.H0_H0 ;  /* 0x20000074ff5c7230 */ /* 0x020fe20000004100 */
        /* <DEDUP_REMOVED lines=8> */
.L_x_43:
[----:B------:R-:W-:Y:S05]  /*3ea0*/  BSYNC B1 ;  /* 0x0000000000017941 */ /* 0x000fea0003800000 */
.L_x_42:
[----:B0----5:R-:W-:Y:S01]  /*3eb0*/  HADD2.F32 R92, -RZ, R116.H0_H0 ;  /* 0x20000074ff5c7230 */ /* 0x021fe20000004100 */
        /* <DEDUP_REMOVED lines=8> */
.L_x_45:
[----:B------:R-:W-:Y:S05]  /*3f40*/  BSYNC B1 ;  /* 0x0000000000017941 */ /* 0x000fea0003800000 */
.L_x_44:
[----:B------:R-:W-:Y:S01]  /*3f50*/  IMAD.MOV.U32 R119, RZ, RZ, R125 ;  /* 0x000000ffff777224 */ /* 0x000fe200078e007d */
[----:B------:R-:W-:Y:S01]  /*3f60*/  ISETP.GT.AND P2, PT, R106, 0x80, PT ;  /* 0x000000806a00780c */ /* 0x000fe20003f44270 */
[----:B-----5:R-:W-:Y:S01]  /*3f70*/  HADD2.F32 R92, -RZ, R116.H0_H0 ;  /* 0x20000074ff5c7230 */ /* 0x020fe20000004100 */
[----:B------:R-:W-:Y:S01]  /*3f80*/  PRMT R131, R116, 0x7610, R131 ;  /* 0x0000761074837816 */ /* 0x000fe20000000083 */
[----:B------:R-:W-:Y:S01]  /*3f90*/  IMAD.WIDE.U32 R118, R20, 0x78, R118 ;  /* 0x0000007814767825 */ /* 0x000fe200078e0076 */
[----:B------:R-:W-:-:S03]  /*3fa0*/  ISETP.GT.AND P0, PT, R3, RZ, P2 ;  /* 0x000000ff0300720c */ /* 0x000fc60001704270 */
[----:B------:R-:W-:Y:S01]  /*3fb0*/  FMUL R92, R92, R99 ;  /* 0x000000635c5c7220 */ /* 0x000fe20000400000 */
[----:B------:R-:W-:Y:S01]  /*3fc0*/  IMAD R21, R21, 0x78, RZ ;  /* 0x0000007815157824 */ /* 0x000fe200078e02ff */
[----:B0-----:R-:W-:Y:S02]  /*3fd0*/  IADD3 R93, P5, R110, R118, RZ ;  /* 0x000000766e5d7210 */ /* 0x001fe40007fbe0ff */
[----:B------:R-:W-:Y:S01]  /*3fe0*/  FFMA R95, R95, R98, R92 ;  /* 0x000000625f5f7223 */ /* 0x000fe2000000005c */
[----:B------:R-:W-:-:S04]  /*3ff0*/  IMAD.IADD R137, R119, 0x1, R21 ;  /* 0x0000000177897824 */ /* 0x000fc800078e0215 */
[----:B------:R-:W-:Y:S01]  /*4000*/  IMAD.X R94, R137, 0x1, R109, P5 ;  /* 0x00000001895e7824 */ /* 0x000fe200028e066d */
[C---:B------:R-:W-:Y:S02]  /*4010*/  LEA R92, P5, R93.reuse, R10, 0x1 ;  /* 0x0000000a5d5c7211 */ /* 0x040fe400078a08ff */
[----:B------:R-:W-:Y:S02]  /*4020*/  F2FP.F16.F32.PACK_AB R95, RZ, R95 ;  /* 0x0000005fff5f723e */ /* 0x000fe400000000ff */
[----:B------:R-:W-:-:S03]  /*4030*/  LEA.HI.X R93, R93, R11, R94, 0x1, P5 ;  /* 0x0000000b5d5d7211 */ /* 0x000fc600028f0c5e */
[----:B------:R0:W-:Y:S04]  /*4040*/  @P1 STG.E.U16 desc[UR46][R90.64+0x12], R95 ;  /* 0x0000125f5a001986 */ /* 0x0001e8000c10152e */
[----:B------:R1:W2:Y:S01]  /*4050*/  @P0 LDG.E.LTC128B.U16 R131, desc[UR46][R92.64] ;  /* 0x0000002e5c830981 */ /* 0x0002a2000c1e1520 */
[----:B------:R-:W-:Y:S01]  /*4060*/  IMAD.WIDE.U32 R126, R20, 0x78, R112 ;  /* 0x00000078147e7825 */ /* 0x000fe200078e0070 */
[----:B------:R-:W-:Y:S03]  /*4070*/  BSSY B1, `(.L_x_46) ;  /* 0x0000018000017945 */ /* 0x000fe60003800000 */
[----:B------:R-:W-:Y:S02]  /*4080*/  IMAD.MOV.U32 R132, RZ, RZ, R114 ;  /* 0x000000ffff847224 */ /* 0x000fe400078e0072 */
[----:B------:R-:W-:-:S02]  /*4090*/  IMAD.MOV.U32 R133, RZ, RZ, R115 ;  /* 0x000000ffff857224 */ /* 0x000fc400078e0073 */
[----:B------:R-:W-:Y:S02]  /*40a0*/  IMAD.IADD R125, R21, 0x1, R127 ;  /* 0x00000001157d7824 */ /* 0x000fe400078e027f */
[----:B------:R-:W-:Y:S02]  /*40b0*/  IMAD.MOV.U32 R124, RZ, RZ, R126 ;  /* 0x000000ffff7c7224 */ /* 0x000fe400078e007e */
[----:B------:R-:W-:Y:S02]  /*40c0*/  IMAD R129, R5, 0xf0, RZ ;  /* 0x000000f005817824 */ /* 0x000fe400078e02ff */
[----:B------:R-:W-:-:S04]  /*40d0*/  IMAD.WIDE.U32 R132, R4, 0xf0, R132 ;  /* 0x000000f004847825 */ /* 0x000fc800078e0084 */
[----:B0-----:R-:W-:-:S04]  /*40e0*/  IMAD.WIDE.U32 R94, R8, R20, R124 ;  /* 0x00000014085e7225 */ /* 0x001fc800078e007c */
[----:B------:R-:W-:Y:S01]  /*40f0*/  IMAD.IADD R115, R133, 0x1, R129 ;  /* 0x0000000185737824 */ /* 0x000fe200078e0281 */
[----:B------:R-:W-:Y:S01]  /*4100*/  IADD3 R94, P1, R6, R94, RZ ;  /* 0x0000005e065e7210 */ /* 0x000fe20007f3e0ff */
[----:B------:R-:W-:-:S03]  /*4110*/  @P0 IMAD.MOV.U32 R114, RZ, RZ, R132 ;  /* 0x000000ffff720224 */ /* 0x000fc600078e0084 */
[----:B------:R-:W-:Y:S02]  /*4120*/  IADD3.X R95, R7, R121, R95, P1, !PT ;  /* 0x00000079075f7210 */ /* 0x000fe40000ffe45f */
[----:B------:R-:W-:Y:S01]  /*4130*/  ISETP.GT.AND P1, PT, R3, 0x1, P2 ;  /* 0x000000010300780c */ /* 0x000fe20001724270 */
[----:B------:R-:W-:-:S03]  /*4140*/  IMAD.WIDE.U32 R94, R23, R14, R94 ;  /* 0x0000000e175e7225 */ /* 0x000fc600078e005e */
[----:B-1----:R-:W-:Y:S01]  /*4150*/  LEA R92, P5, R94, R10, 0x1 ;  /* 0x0000000a5e5c7211 */ /* 0x002fe200078a08ff */
[----:B--2---:R-:W-:-:S05]  /*4160*/  HADD2.F32 R116, -RZ, R131.H0_H0 ;  /* 0x20000083ff747230 */ /* 0x004fca0000004100 */
[----:B------:R-:W-:-:S04]  /*4170*/  FMUL R123, R116, R99 ;  /* 0x00000063747b7220 */ /* 0x000fc80000400000 */
[----:B------:R-:W-:Y:S01]  /*4180*/  FFMA R123, R80, R98, R123 ;  /* 0x00000062507b7223 */ /* 0x000fe2000000007b */
[----:B------:R-:W-:-:S04]  /*4190*/  IMAD.IADD R80, R15, 0x1, R95 ;  /* 0x000000010f507824 */ /* 0x000fc800078e025f */
[----:B------:R-:W-:Y:S02]  /*41a0*/  F2FP.F16.F32.PACK_AB R123, RZ, R123 ;  /* 0x0000007bff7b723e */ /* 0x000fe400000000ff */
[----:B------:R-:W-:-:S03]  /*41b0*/  LEA.HI.X R93, R94, R11, R80, 0x1, P5 ;  /* 0x0000000b5e5d7211 */ /* 0x000fc600028f0c50 */
[----:B------:R0:W-:Y:S01]  /*41c0*/  @P0 STG.E.U16 desc[UR46][R114.64], R123 ;  /* 0x0000007b72000986 */ /* 0x0001e2000c10152e */
[----:B------:R-:W-:Y:S05]  /*41d0*/  @!P1 BRA `(.L_x_47) ;  /* 0x0000000000049947 */ /* 0x000fea0003800000 */
[----:B------:R1:W5:Y:S02]  /*41e0*/  LDG.E.LTC128B.U16 R131, desc[UR46][R92.64+0x2] ;  /* 0x0000022e5c837981 */ /* 0x000364000c1e1520 */
.L_x_47:
[----:B------:R-:W-:Y:S05]  /*41f0*/  BSYNC B1 ;  /* 0x0000000000017941 */ /* 0x000fea0003800000 */
.L_x_46:
[----:B-----5:R-:W-:Y:S01]  /*4200*/  HADD2.F32 R80, -RZ, R131.H0_H0 ;  /* 0x20000083ff507230 */ /* 0x020fe20000004100 */
[----:B------:R-:W-:Y:S01]  /*4210*/  IADD3 R122, P0, R112, R118, RZ ;  /* 0x00000076707a7210 */ /* 0x000fe20007f1e0ff */
[----:B------:R-:W-:Y:S01]  /*4220*/  IMAD.SHL.U32 R135, R4, 0x200, RZ ;  /* 0x0000020004877824 */ /* 0x000fe200078e00ff */
[----:B------:R-:W-:Y:S01]  /*4230*/  ISETP.GT.AND P6, PT, R106, 0x88, PT ;  /* 0x000000886a00780c */ /* 0x000fe20003fc4270 */
[----:B------:R-:W-:Y:S01]  /*4240*/  BSSY B1, `(.L_x_48) ;  /* 0x000001c000017945 */ /* 0x000fe20003800000 */
[----:B------:R-:W-:Y:S01]  /*4250*/  FMUL R80, R80, R99 ;  /* 0x0000006350507220 */ /* 0x000fe20000400000 */
[----:B0-----:R-:W-:Y:S01]  /*4260*/  IMAD.X R123, R137, 0x1, R113, P0 ;  /* 0x00000001897b7824 */ /* 0x001fe200000e0671 */
[C---:B------:R-:W-:Y:S02]  /*4270*/  SHF.L.U64.HI R137, R4.reuse, 0x9, R5 ;  /* 0x0000000904897819 */ /* 0x040fe40000010205 */
[----:B------:R-:W-:Y:S01]  /*4280*/  FFMA R94, R81, R98, R80 ;  /* 0x00000062515e7223 */ /* 0x000fe20000000050 */
[----:B------:R-:W-:Y:S01]  /*4290*/  IMAD.WIDE.U32 R80, R4, 0xf0, R90 ;  /* 0x000000f004507825 */ /* 0x000fe200078e005a */
[----:B------:R-:W-:-:S03]  /*42a0*/  IADD3 R118, P0, P5, R107, R12, R135 ;  /* 0x0000000c6b767210 */ /* 0x000fc60007d1e087 */
[----:B------:R-:W-:Y:S01]  /*42b0*/  F2FP.F16.F32.PACK_AB R94, RZ, R94 ;  /* 0x0000005eff5e723e */ /* 0x000fe200000000ff */
[----:B------:R-:W-:Y:S01]  /*42c0*/  IMAD.IADD R95, R129, 0x1, R81 ;  /* 0x00000001815f7824 */ /* 0x000fe200078e0251 */
[----:B------:R-:W-:Y:S01]  /*42d0*/  IADD3.X R119, R117, R13, R137, P0, P5 ;  /* 0x0000000d75777210 */ /* 0x000fe200007ea489 */
[----:B------:R-:W-:Y:S01]  /*42e0*/  IMAD.WIDE.U32 R128, R20, 0x78, R122 ;  /* 0x0000007814807825 */ /* 0x000fe200078e007a */
[----:B------:R-:W-:Y:S02]  /*42f0*/  PRMT R133, R94, 0x7610, R133 ;  /* 0x000076105e857816 */ /* 0x000fe40000000085 */
[----:B------:R-:W-:Y:S01]  /*4300*/  IADD3 R127, P0, R122, R110, RZ ;  /* 0x0000006e7a7f7210 */ /* 0x000fe20007f1e0ff */
[----:B------:R-:W-:Y:S02]  /*4310*/  @P1 IMAD.MOV.U32 R94, RZ, RZ, R80 ;  /* 0x000000ffff5e1224 */ /* 0x000fe400078e0050 */
[----:B------:R-:W-:Y:S02]  /*4320*/  IMAD.IADD R139, R21, 0x1, R129 ;  /* 0x00000001158b7824 */ /* 0x000fe400078e0281 */
[----:B------:R-:W-:Y:S01]  /*4330*/  IMAD.X R134, R123, 0x1, R109, P0 ;  /* 0x000000017b867824 */ /* 0x000fe200000e066d */
[----:B------:R0:W-:Y:S01]  /*4340*/  @P1 STG.E.U16 desc[UR46][R94.64+0x2], R133 ;  /* 0x000002855e001986 */ /* 0x0001e2000c10152e */
[----:B------:R-:W-:-:S02]  /*4350*/  IADD3 R116, P1, P5, R110, R128, R112 ;  /* 0x000000806e747210 */ /* 0x000fc40007d3e070 */
[----:B------:R-:W-:Y:S02]  /*4360*/  IADD3 R126, P0, R112, R126, RZ ;  /* 0x0000007e707e7210 */ /* 0x000fe40007f1e0ff */
[----:B------:R-:W-:Y:S02]  /*4370*/  IADD3.X R120, R109, R139, R113, P1, P5 ;  /* 0x0000008b6d787210 */ /* 0x000fe40000fea471 */
[----:B------:R-:W-:-:S04]  /*4380*/  LEA R122, P1, R127, R10, 0x1 ;  /* 0x0000000a7f7a7211 */ /* 0x000fc800078208ff */
[----:B------:R-:W-:Y:S02]  /*4390*/  LEA.HI.X R123, R127, R11, R134, 0x1, P1 ;  /* 0x0000000b7f7b7211 */ /* 0x000fe400008f0c86 */
[----:B------:R-:W-:Y:S02]  /*43a0*/  ISETP.GT.AND P1, PT, R3, RZ, P6 ;  /* 0x000000ff0300720c */ /* 0x000fe40003724270 */
[----:B------:R-:W-:Y:S01]  /*43b0*/  P2R R127, PR, RZ, 0x40 ;  /* 0x00000040ff7f7803 */ /* 0x000fe20000000000 */
[----:B------:R-:W-:Y:S01]  /*43c0*/  IMAD.X R127, R125, 0x1, R113, P0 ;  /* 0x000000017d7f7824 */ /* 0x000fe200000e0671 */
[----:B------:R-:W-:-:S09]  /*43d0*/  IADD3 R132, P0, R107, R132, RZ ;  /* 0x000000846b847210 */ /* 0x000fd20007f1e0ff */
[----:B0-----:R-:W-:Y:S05]  /*43e0*/  @!P1 BRA `(.L_x_49) ;  /* 0x0000000000049947 */ /* 0x001fea0003800000 */
[----:B------:R0:W5:Y:S02]  /*43f0*/  LDG.E.LTC128B.U16 R131, desc[UR46][R122.64] ;  /* 0x0000002e7a837981 */ /* 0x000164000c1e1520 */
.L_x_49:
[----:B------:R-:W-:Y:S05]  /*4400*/  BSYNC B1 ;  /* 0x0000000000017941 */ /* 0x000fea0003800000 */
.L_x_48:
[----:B-----5:R-:W-:Y:S01]  /*4410*/  HADD2.F32 R114, -RZ, R131.H0_H0 ;  /* 0x20000083ff727230 */ /* 0x020fe20000004100 */
[----:B------:R-:W-:Y:S01]  /*4420*/  BSSY B1, `(.L_x_50) ;  /* 0x0000010000017945 */ /* 0x000fe20003800000 */
[----:B------:R-:W-:Y:S02]  /*4430*/  IMAD.X R133, R115, 0x1, R117, P0 ;  /* 0x0000000173857824 */ /* 0x000fe400000e0675 */
[----:B0-----:R-:W-:-:S04]  /*4440*/  IMAD.WIDE.U32 R122, R8, R20, R126 ;  /* 0x00000014087a7225 */ /* 0x001fc800078e007e */
[----:B------:R-:W-:-:S04]  /*4450*/  FMUL R115, R114, R99 ;  /* 0x0000006372737220 */ /* 0x000fc80000400000 */
[----:B------:R-:W-:Y:S01]  /*4460*/  FFMA R115, R82, R98, R115 ;  /* 0x0000006252737223 */ /* 0x000fe20000000073 */
[----:B------:R-:W-:-:S04]  /*4470*/  IADD3 R122, P0, R6, R122, RZ ;  /* 0x0000007a067a7210 */ /* 0x000fc80007f1e0ff */
[----:B------:R-:W-:Y:S02]  /*4480*/  F2FP.F16.F32.PACK_AB R115, RZ, R115 ;  /* 0x00000073ff73723e */ /* 0x000fe400000000ff */
[----:B------:R-:W-:-:S03]  /*4490*/  IADD3.X R123, R7, R121, R123, P0, !PT ;  /* 0x00000079077b7210 */ /* 0x000fc600007fe47b */
[----:B------:R0:W-:Y:S01]  /*44a0*/  @P1 STG.E.U16 desc[UR46][R132.64], R115 ;  /* 0x0000007384001986 */ /* 0x0001e2000c10152e */
[----:B------:R-:W-:Y:S01]  /*44b0*/  ISETP.GT.AND P1, PT, R3, 0x1, P6 ;  /* 0x000000010300780c */ /* 0x000fe20003724270 */
[----:B------:R-:W-:-:S04]  /*44c0*/  IMAD.WIDE.U32 R122, R23, R14, R122 ;  /* 0x0000000e177a7225 */ /* 0x000fc800078e007a */
[----:B------:R-:W-:Y:S01]  /*44d0*/  IMAD.IADD R82, R15, 0x1, R123 ;  /* 0x000000010f527824 */ /* 0x000fe200078e027b */
[----:B------:R-:W-:-:S04]  /*44e0*/  LEA R114, P0, R122, R10, 0x1 ;  /* 0x0000000a7a727211 */ /* 0x000fc800078008ff */
[----:B0-----:R-:W-:-:S03]  /*44f0*/  LEA.HI.X R115, R122, R11, R82, 0x1, P0 ;  /* 0x0000000b7a737211 */ /* 0x001fc600000f0c52 */
[----:B------:R-:W-:Y:S06]  /*4500*/  @!P1 BRA `(.L_x_51) ;  /* 0x0000000000049947 */ /* 0x000fec0003800000 */
[----:B------:R0:W5:Y:S02]  /*4510*/  LDG.E.LTC128B.U16 R131, desc[UR46][R114.64+0x2] ;  /* 0x0000022e72837981 */ /* 0x000164000c1e1520 */
.L_x_51:
[----:B------:R-:W-:Y:S05]  /*4520*/  BSYNC B1 ;  /* 0x0000000000017941 */ /* 0x000fea0003800000 */
.L_x_50:
[----:B-----5:R-:W-:Y:S01]  /*4530*/  HADD2.F32 R82, -RZ, R131.H0_H0 ;  /* 0x20000083ff527230 */ /* 0x020fe20000004100 */
[----:B------:R-:W-:Y:S01]  /*4540*/  IADD3 R122, P0, R107, R80, RZ ;  /* 0x000000506b7a7210 */ /* 0x000fe20007f1e0ff */
[----:B------:R-:W-:Y:S03]  /*4550*/  BSSY B1, `(.L_x_52) ;  /* 0x0000009000017945 */ /* 0x000fe60003800000 */
[----:B------:R-:W-:Y:S01]  /*4560*/  FMUL R82, R82, R99 ;  /* 0x0000006352527220 */ /* 0x000fe20000400000 */
[----:B------:R-:W-:Y:S01]  /*4570*/  IMAD.X R123, R95, 0x1, R117, P0 ;  /* 0x000000015f7b7824 */ /* 0x000fe200000e0675 */
[----:B------:R-:W-:Y:S02]  /*4580*/  ISETP.GT.AND P0, PT, R3, 0x8, P2 ;  /* 0x000000080300780c */ /* 0x000fe40001704270 */
[----:B------:R-:W-:-:S05]  /*4590*/  FFMA R82, R83, R98, R82 ;  /* 0x0000006253527223 */ /* 0x000fca0000000052 */
[----:B------:R-:W-:-:S05]  /*45a0*/  F2FP.F16.F32.PACK_AB R82, RZ, R82 ;  /* 0x00000052ff52723e */ /* 0x000fca00000000ff */
[----:B------:R2:W-:Y:S01]  /*45b0*/  @P1 STG.E.U16 desc[UR46][R122.64+0x2], R82 ;  /* 0x000002527a001986 */ /* 0x0005e2000c10152e */
[----:B------:R-:W-:Y:S05]  /*45c0*/  @!P0 BRA `(.L_x_53) ;  /* 0x0000000000048947 */ /* 0x000fea0003800000 */
[----:B------:R0:W5:Y:S02]  /*45d0*/  LDG.E.LTC128B.U16 R131, desc[UR46][R92.64+0x10] ;  /* 0x0000102e5c837981 */ /* 0x000164000c1e1520 */
.L_x_53:
[----:B------:R-:W-:Y:S05]  /*45e0*/  BSYNC B1 ;  /* 0x0000000000017941 */ /* 0x000fea0003800000 */
.L_x_52:
[----:B--2--5:R-:W-:Y:S01]  /*45f0*/  HADD2.F32 R82, -RZ, R131.H0_H0 ;  /* 0x20000083ff527230 */ /* 0x024fe20000004100 */
[----:B------:R-:W-:Y:S01]  /*4600*/  ISETP.GT.AND P1, PT, R3, 0x9, P2 ;  /* 0x000000090300780c */ /* 0x000fe20001724270 */
[----:B------:R-:W-:Y:S03]  /*4610*/  BSSY B1, `(.L_x_54) ;  /* 0x000000a000017945 */ /* 0x000fe60003800000 */
[----:B------:R-:W-:Y:S01]  /*4620*/  FMUL R83, R82, R99 ;  /* 0x0000006352537220 */ /* 0x000fe20000400000 */
[----:B------:R-:W-:-:S03]  /*4630*/  @P0 IMAD.MOV.U32 R82, RZ, RZ, R80 ;  /* 0x000000ffff520224 */ /* 0x000fc600078e0050 */
[----:B------:R-:W-:-:S05]  /*4640*/  FFMA R83, R84, R98, R83 ;  /* 0x0000006254537223 */ /* 0x000fca0000000053 */
[----:B------:R-:W-:-:S04]  /*4650*/  F2FP.F16.F32.PACK_AB R83, RZ, R83 ;  /* 0x00000053ff53723e */ /* 0x000fc800000000ff */
[----:B------:R-:W-:Y:S01]  /*4660*/  PRMT R84, R83, 0x7610, R84 ;  /* 0x0000761053547816 */ /* 0x000fe20000000054 */
[----:B------:R-:W-:-:S05]  /*4670*/  @P0 IMAD.MOV.U32 R83, RZ, RZ, R95 ;  /* 0x000000ffff530224 */ /* 0x000fca00078e005f */
[----:B------:R2:W-:Y:S01]  /*4680*/  @P0 STG.E.U16 desc[UR46][R82.64+0x10], R84 ;  /* 0x0000105452000986 */ /* 0x0005e2000c10152e */
[----:B------:R-:W-:Y:S05]  /*4690*/  @!P1 BRA `(.L_x_55) ;  /* 0x0000000000049947 */ /* 0x000fea0003800000 */
[----:B------:R0:W5:Y:S02]  /*46a0*/  LDG.E.LTC128B.U16 R131, desc[UR46][R92.64+0x12] ;  /* 0x0000122e5c837981 */ /* 0x000164000c1e1520 */
.L_x_55:
[----:B------:R-:W-:Y:S05]  /*46b0*/  BSYNC B1 ;  /* 0x0000000000017941 */ /* 0x000fea0003800000 */
.L_x_54:
[----:B--2--5:R-:W-:Y:S01]  /*46c0*/  HADD2.F32 R82, -RZ, R131.H0_H0 ;  /* 0x20000083ff527230 */ /* 0x024fe20000004100 */
[----:B------:R-:W-:Y:S01]  /*46d0*/  ISETP.GT.AND P0, PT, R3, 0x8, P6 ;  /* 0x000000080300780c */ /* 0x000fe20003704270 */
[----:B------:R-:W-:Y:S01]  /*46e0*/  @P1 IMAD.MOV.U32 R83, RZ, RZ, R95 ;  /* 0x000000ffff531224 */ /* 0x000fe200078e005f */
[----:B------:R-:W-:Y:S02]  /*46f0*/  BSSY B1, `(.L_x_56) ;  /* 0x0000009000017945 */ /* 0x000fe40003800000 */
[----:B------:R-:W-:-:S04]  /*4700*/  FMUL R82, R82, R99 ;  /* 0x0000006352527220 */ /* 0x000fc80000400000 */
[----:B------:R-:W-:-:S05]  /*4710*/  FFMA R82, R85, R98, R82 ;  /* 0x0000006255527223 */ /* 0x000fca0000000052 */
[----:B------:R-:W-:-:S04]  /*4720*/  F2FP.F16.F32.PACK_AB R82, RZ, R82 ;  /* 0x00000052ff52723e */ /* 0x000fc800000000ff */
[----:B------:R-:W-:Y:S01]  /*4730*/  PRMT R84, R82, 0x7610, R84 ;  /* 0x0000761052547816 */ /* 0x000fe20000000054 */
[----:B------:R-:W-:-:S05]  /*4740*/  @P1 IMAD.MOV.U32 R82, RZ, RZ, R80 ;  /* 0x000000ffff521224 */ /* 0x000fca00078e0050 */
[----:B------:R2:W-:Y:S01]  /*4750*/  @P1 STG.E.U16 desc[UR46][R82.64+0x12], R84 ;  /* 0x0000125452001986 */ /* 0x0005e2000c10152e */
[----:B------:R-:W-:Y:S05]  /*4760*/  @!P0 BRA `(.L_x_57) ;  /* 0x0000000000048947 */ /* 0x000fea0003800000 */
[----:B------:R0:W5:Y:S02]  /*4770*/  LDG.E.LTC128B.U16 R131, desc[UR46][R114.64+0x10] ;  /* 0x0000102e72837981 */ /* 0x000164000c1e1520 */
.L_x_57:
[----:B------:R-:W-:Y:S05]  /*4780*/  BSYNC B1 ;  /* 0x0000000000017941 */ /* 0x000fea0003800000 */
.L_x_56:
[----:B--2--5:R-:W-:Y:S01]  /*4790*/  HADD2.F32 R82, -RZ, R131.H0_H0 ;  /* 0x20000083ff527230 */ /* 0x024fe20000004100 */
[----:B------:R-:W-:Y:S01]  /*47a0*/  BSSY B1, `(.L_x_58) ;  /* 0x0000012000017945 */ /* 0x000fe20003800000 */
[----:B------:R-:W-:-:S04]  /*47b0*/  IMAD.WIDE.U32 R124, R20, 0x78, R124 ;  /* 0x00000078147c7825 */ /* 0x000fc800078e007c */
[----:B------:R-:W-:Y:S01]  /*47c0*/  FMUL R83, R82, R99 ;  /* 0x0000006352537220 */ /* 0x000fe20000400000 */
[----:B------:R-:W-:Y:S01]  /*47d0*/  @P0 IMAD.MOV.U32 R82, RZ, RZ, R122 ;  /* 0x000000ffff520224 */ /* 0x000fe200078e007a */
[----:B------:R-:W-:Y:S02]  /*47e0*/  IADD3 R84, P1, R112, R124, RZ ;  /* 0x0000007c70547210 */ /* 0x000fe40007f3e0ff */
[----:B------:R-:W-:Y:S02]  /*47f0*/  FFMA R83, R86, R98, R83 ;  /* 0x0000006256537223 */ /* 0x000fe40000000053 */
[----:B------:R-:W-:-:S03]  /*4800*/  IADD3.X R85, R113, R21, R125, P1, !PT ;  /* 0x0000001571557210 */ /* 0x000fc60000ffe47d */
[----:B------:R-:W-:Y:S01]  /*4810*/  F2FP.F16.F32.PACK_AB R83, RZ, R83 ;  /* 0x00000053ff53723e */ /* 0x000fe200000000ff */
[----:B------:R-:W-:-:S03]  /*4820*/  IMAD.WIDE.U32 R84, R8, R20, R84 ;  /* 0x0000001408547225 */ /* 0x000fc600078e0054 */
[----:B------:R-:W-:Y:S01]  /*4830*/  PRMT R86, R83, 0x7610, R86 ;  /* 0x0000761053567816 */ /* 0x000fe20000000056 */
[----:B------:R-:W-:Y:S01]  /*4840*/  @P0 IMAD.MOV.U32 R83, RZ, RZ, R123 ;  /* 0x000000ffff530224 */ /* 0x000fe200078e007b */
[----:B------:R-:W-:-:S04]  /*4850*/  IADD3 R84, P1, R6, R84, RZ ;  /* 0x0000005406547210 */ /* 0x000fc80007f3e0ff */
[----:B------:R2:W-:Y:S01]  /*4860*/  @P0 STG.E.U16 desc[UR46][R82.64+0x10], R86 ;  /* 0x0000105652000986 */ /* 0x0005e2000c10152e */
[----:B------:R-:W-:Y:S02]  /*4870*/  ISETP.GT.AND P0, PT, R3, 0x9, P6 ;  /* 0x000000090300780c */ /* 0x000fe40003704270 */
[----:B------:R-:W-:-:S03]  /*4880*/  IADD3.X R85, R7, R121, R85, P1, !PT ;  /* 0x0000007907557210 */ /* 0x000fc60000ffe455 */
[----:B------:R-:W-:-:S08]  /*4890*/  IMAD.WIDE.U32 R84, R23, R14, R84 ;  /* 0x0000000e17547225 */ /* 0x000fd000078e0054 */
[----:B--2---:R-:W-:Y:S05]  /*48a0*/  @!P0 BRA `(.L_x_59) ;  /* 0x0000000000048947 */ /* 0x004fea0003800000 */
[----:B------:R2:W5:Y:S02]  /*48b0*/  LDG.E.LTC128B.U16 R131, desc[UR46][R114.64+0x12] ;  /* 0x0000122e72837981 */ /* 0x000564000c1e1520 */
.L_x_59:
[----:B------:R-:W-:Y:S05]  /*48c0*/  BSYNC B1 ;  /* 0x0000000000017941 */ /* 0x000fea0003800000 */
.L_x_58:
[----:B-----5:R-:W-:Y:S01]  /*48d0*/  HADD2.F32 R86, -RZ, R131.H0_H0 ;  /* 0x20000083ff567230 */ /* 0x020fe20000004100 */
[----:B------:R-:W-:Y:S01]  /*48e0*/  LEA R82, P1, R84, R10, 0x1 ;  /* 0x0000000a54527211 */ /* 0x000fe200078208ff */
[----:B------:R-:W-:Y:S01]  /*48f0*/  IMAD.IADD R9, R15, 0x1, R85 ;  /* 0x000000010f097824 */ /* 0x000fe200078e0255 */
[C---:B------:R-:W-:Y:S01]  /*4900*/  SHF.L.U64.HI R129, R4.reuse, 0x8, R5 ;  /* 0x0000000804817819 */ /* 0x040fe20000010205 */
[----:B------:R-:W-:Y:S02]  /*4910*/  IMAD.SHL.U32 R125, R4, 0x100, RZ ;  /* 0x00000100047d7824 */ /* 0x000fe400078e00ff */
[----:B------:R-:W-:Y:S01]  /*4920*/  FMUL R86, R86, R99 ;  /* 0x0000006356567220 */ /* 0x000fe20000400000 */
[----:B------:R-:W-:Y:S01]  /*4930*/  IMAD.WIDE.U32 R126, R20, 0x78, R126 ;  /* 0x00000078147e7825 */ /* 0x000fe200078e007e */
[----:B------:R-:W-:Y:S02]  /*4940*/  LEA.HI.X R83, R84, R11, R9, 0x1, P1 ;  /* 0x0000000b54537211 */ /* 0x000fe400008f0c09 */
[----:B------:R-:W-:Y:S01]  /*4950*/  IADD3 R110, P1, R110, R128, RZ ;  /* 0x000000806e6e7210 */ /* 0x000fe20007f3e0ff */
[----:B------:R-:W-:Y:S01]  /*4960*/  FFMA R86, R87, R98, R86 ;  /* 0x0000006257567223 */ /* 0x000fe20000000056 */
[----:B------:R-:W-:-:S03]  /*4970*/  @P0 IMAD.MOV.U32 R87, RZ, RZ, R123 ;  /* 0x000000ffff570224 */ /* 0x000fc600078e007b */
[----:B------:R-:W-:Y:S01]  /*4980*/  IMAD.X R109, R139, 0x1, R109, P1 ;  /* 0x000000018b6d7824 */ /* 0x000fe200008e066d */
[C---:B------:R-:W-:Y:S02]  /*4990*/  LEA R108, P1, R110.reuse, R10, 0x1 ;  /* 0x0000000a6e6c7211 */ /* 0x040fe400078208ff */
[----:B------:R-:W-:Y:S02]  /*49a0*/  F2FP.F16.F32.PACK_AB R86, RZ, R86 ;  /* 0x00000056ff56723e */ /* 0x000fe400000000ff */
[----:B------:R-:W-:Y:S02]  /*49b0*/  LEA.HI.X R109, R110, R11, R109, 0x1, P1 ;  /* 0x0000000b6e6d7211 */ /* 0x000fe400008f0c6d */
[----:B------:R-:W-:Y:S01]  /*49c0*/  PRMT R9, R86, 0x7610, R9 ;  /* 0x0000761056097816 */ /* 0x000fe20000000009 */
[----:B------:R-:W-:Y:S01]  /*49d0*/  @P0 IMAD.MOV.U32 R86, RZ, RZ, R122 ;  /* 0x000000ffff560224 */ /* 0x000fe200078e007a */
[----:B------:R-:W-:-:S04]  /*49e0*/  IADD3 R84, P1, R135, R12, RZ ;  /* 0x0000000c87547210 */ /* 0x000fc80007f3e0ff */
[----:B------:R0:W-:Y:S01]  /*49f0*/  @P0 STG.E.U16 desc[UR46][R86.64+0x12], R9 ;  /* 0x0000120956000986 */ /* 0x0001e2000c10152e */
[----:B------:R-:W-:Y:S01]  /*4a00*/  IMAD.X R85, R137, 0x1, R13, P1 ;  /* 0x0000000189557824 */ /* 0x000fe200008e060d */
[----:B------:R-:W-:-:S04]  /*4a10*/  IADD3 R4, P0, P1, R107, R80, R125 ;  /* 0x000000506b047210 */ /* 0x000fc8000791e07d */
[----:B------:R-:W-:Y:S02]  /*4a20*/  IADD3.X R5, R117, R95, R129, P0, P1 ;  /* 0x0000005f75057210 */ /* 0x000fe400007e2481 */
[----:B------:R-:W-:Y:S02]  /*4a30*/  IADD3 R110, P0, R112, R126, RZ ;  /* 0x0000007e706e7210 */ /* 0x000fe40007f1e0ff */
[----:B------:R-:W-:Y:S02]  /*4a40*/  ISETP.GT.AND P1, PT, R106, 0x100, PT ;  /* 0x000001006a00780c */ /* 0x000fe40003f24270 */
[----:B------:R-:W-:Y:S02]  /*4a50*/  IADD3.X R111, R113, R21, R127, P0, !PT ;  /* 0x00000015716f7210 */ /* 0x000fe400007fe47f */
[----:B------:R-:W-:-:S13]  /*4a60*/  ISETP.GT.AND P0, PT, R3, RZ, P1 ;  /* 0x000000ff0300720c */ /* 0x000fda0000f04270 */
[----:B------:R-:W3:Y:S01]  /*4a70*/  @P0 LDG.E.LTC128B.U16 R131, desc[UR46][R108.64] ;  /* 0x0000002e6c830981 */ /* 0x000ee2000c1e1520 */
[----:B------:R-:W-:Y:S01]  /*4a80*/  BSSY B1, `(.L_x_60) ;  /* 0x000000d000017945 */ /* 0x000fe20003800000 */
[----:B---3--:R-:W-:-:S05]  /*4a90*/  HADD2.F32 R112, -RZ, R131.H0_H0 ;  /* 0x20000083ff707230 */ /* 0x008fca0000004100 */
[----:B0-----:R-:W-:-:S04]  /*4aa0*/  FMUL R9, R112, R99 ;  /* 0x0000006370097220 */ /* 0x001fc80000400000 */
[----:B------:R-:W-:-:S05]  /*4ab0*/  FFMA R9, R72, R98, R9 ;  /* 0x0000006248097223 */ /* 0x000fca0000000009 */
[----:B------:R-:W-:-:S04]  /*4ac0*/  F2FP.F16.F32.PACK_AB R9, RZ, R9 ;  /* 0x00000009ff09723e */ /* 0x000fc800000000ff */
[----:B------:R-:W-:Y:S01]  /*4ad0*/  PRMT R21, R9, 0x7610, R21 ;  /* 0x0000761009157816 */ /* 0x000fe20000000015 */
[----:B------:R-:W-:-:S04]  /*4ae0*/  IMAD.WIDE.U32 R8, R8, R20, R110 ;  /* 0x0000001408087225 */ /* 0x000fc800078e006e */
[----:B------:R0:W-:Y:S01]  /*4af0*/  @P0 STG.E.U16 desc[UR46][R84.64], R21 ;  /* 0x0000001554000986 */ /* 0x0001e2000c10152e */
[----:B------:R-:W-:-:S04]  /*4b00*/  IADD3 R8, P0, R6, R8, RZ ;  /* 0x0000000806087210 */ /* 0x000fc80007f1e0ff */
[----:B------:R-:W-:Y:S02]  /*4b10*/  IADD3.X R9, R7, R121, R9, P0, !PT ;  /* 0x0000007907097210 */ /* 0x000fe400007fe409 */
[----:B------:R-:W-:-:S13]  /*4b20*/  ISETP.GT.AND P0, PT, R3, 0x1, P1 ;  /* 0x000000010300780c */ /* 0x000fda0000f04270 */
[----:B0-----:R-:W-:Y:S05]  /*4b30*/  @!P0 BRA `(.L_x_61) ;  /* 0x0000000000048947 */ /* 0x001fea0003800000 */
[----:B------:R0:W5:Y:S02]  /*4b40*/  LDG.E.LTC128B.U16 R131, desc[UR46][R82.64+0x2] ;  /* 0x0000022e52837981 */ /* 0x000164000c1e1520 */
.L_x_61:
[----:B------:R-:W-:Y:S05]  /*4b50*/  BSYNC B1 ;  /* 0x0000000000017941 */ /* 0x000fea0003800000 */
.L_x_60:
[----:B-----5:R-:W-:Y:S01]  /*4b60*/  HADD2.F32 R6, -RZ, R131.H0_H0 ;  /* 0x20000083ff067230 */ /* 0x020fe20000004100 */
[----:B------:R-:W-:Y:S01]  /*4b70*/  BSSY B1, `(.L_x_62) ;  /* 0x0000014000017945 */ /* 0x000fe20003800000 */
[----:B------:R-:W-:Y:S02]  /*4b80*/  @P0 IMAD.MOV.U32 R20, RZ, RZ, R84 ;  /* 0x000000ffff140224 */ /* 0x000fe400078e0054 */
[----:B------:R-:W-:Y:S02]  /*4b90*/  @P0 IMAD.MOV.U32 R21, RZ, RZ, R85 ;  /* 0x000000ffff150224 */ /* 0x000fe400078e0055 */
[----:B------:R-:W-:Y:S01]  /*4ba0*/  FMUL R6, R6, R99 ;  /* 0x0000006306067220 */ /* 0x000fe20000400000 */
[----:B------:R-:W-:-:S04]  /*4bb0*/  IMAD.WIDE.U32 R8, R23, R14, R8 ;  /* 0x0000000e17087225 */ /* 0x000fc800078e0008 */
[----:B------:R-:W-:Y:S01]  /*4bc0*/  FFMA R6, R73, R98, R6 ;  /* 0x0000006249067223 */ /* 0x000fe20000000006 */
[----:B------:R-:W-:-:S04]  /*4bd0*/  IMAD.IADD R15, R15, 0x1, R9 ;  /* 0x000000010f0f7824 */ /* 0x000fc800078e0209 */
[----:B------:R-:W-:-:S04]  /*4be0*/  F2FP.F16.F32.PACK_AB R6, RZ, R6 ;  /* 0x00000006ff06723e */ /* 0x000fc800000000ff */
[----:B------:R-:W-:-:S05]  /*4bf0*/  PRMT R7, R6, 0x7610, R7 ;  /* 0x0000761006077816 */ /* 0x000fca0000000007 */
[----:B------:R3:W-:Y:S01]  /*4c00*/  @P0 STG.E.U16 desc[UR46][R20.64+0x2], R7 ;  /* 0x0000020714000986 */ /* 0x0007e2000c10152e */
[----:B------:R-:W-:-:S04]  /*4c10*/  LEA R6, P0, R116, R10, 0x1 ;  /* 0x0000000a74067211 */ /* 0x000fc800078008ff */
[----:B---3--:R-:W-:Y:S02]  /*4c20*/  LEA.HI.X R7, R116, R11, R120, 0x1, P0 ;  /* 0x0000000b74077211 */ /* 0x008fe400000f0c78 */
[----:B------:R-:W-:-:S04]  /*4c30*/  LEA R10, P0, R8, R10, 0x1 ;  /* 0x0000000a080a7211 */ /* 0x000fc800078008ff */
[----:B------:R-:W-:Y:S02]  /*4c40*/  LEA.HI.X R11, R8, R11, R15, 0x1, P0 ;  /* 0x0000000b080b7211 */ /* 0x000fe400000f0c0f */
[----:B------:R-:W-:-:S05]  /*4c50*/  IADD3 R8, P0, R84, R107, RZ ;  /* 0x0000006b54087210 */ /* 0x000fca0007f1e0ff */
[----:B------:R-:W-:Y:S01]  /*4c60*/  IMAD.X R9, R85, 0x1, R117, P0 ;  /* 0x0000000155097824 */ /* 0x000fe200000e0675 */
[----:B------:R-:W-:-:S04]  /*4c70*/  ISETP.GT.AND P0, PT, R106, 0x108, PT ;  /* 0x000001086a00780c */ /* 0x000fc80003f04270 */
[----:B------:R-:W-:-:S13]  /*4c80*/  ISETP.GT.AND P5, PT, R3, RZ, P0 ;  /* 0x000000ff0300720c */ /* 0x000fda00007a4270 */
[----:B------:R-:W-:Y:S05]  /*4c90*/  @!P5 BRA `(.L_x_63) ;  /* 0x000000000004d947 */ /* 0x000fea0003800000 */
[----:B------:R3:W5:Y:S02]  /*4ca0*/  LDG.E.LTC128B.U16 R131, desc[UR46][R6.64] ;  /* 0x0000002e06837981 */ /* 0x000764000c1e1520 */
.L_x_63:
[----:B------:R-:W-:Y:S05]  /*4cb0*/  BSYNC B1 ;  /* 0x0000000000017941 */ /* 0x000fea0003800000 */
.L_x_62:
[----:B---3-5:R-:W-:Y:S01]  /*4cc0*/  HADD2.F32 R6, -RZ, R131.H0_H0 ;  /* 0x20000083ff067230 */ /* 0x028fe20000004100 */
[----:B------:R-:W-:Y:S04]  /*4cd0*/  BSSY B1, `(.L_x_64) ;  /* 0x0000008000017945 */ /* 0x000fe80003800000 */
[----:B------:R-:W-:-:S04]  /*4ce0*/  FMUL R7, R6, R99 ;  /* 0x0000006306077220 */ /* 0x000fc80000400000 */
[----:B------:R-:W-:-:S05]  /*4cf0*/  FFMA R7, R74, R98, R7 ;  /* 0x000000624a077223 */ /* 0x000fca0000000007 */
[----:B------:R-:W-:-:S05]  /*4d00*/  F2FP.F16.F32.PACK_AB R7, RZ, R7 ;  /* 0x00000007ff07723e */ /* 0x000fca00000000ff */
[----:B------:R3:W-:Y:S01]  /*4d10*/  @P5 STG.E.U16 desc[UR46][R8.64], R7 ;  /* 0x0000000708005986 */ /* 0x0007e2000c10152e */
[----:B------:R-:W-:-:S13]  /*4d20*/  ISETP.GT.AND P5, PT, R3, 0x1, P0 ;  /* 0x000000010300780c */ /* 0x000fda00007a4270 */
[----:B---3--:R-:W-:Y:S05]  /*4d30*/  @!P5 BRA `(.L_x_65) ;  /* 0x000000000004d947 */ /* 0x008fea0003800000 */
[----:B------:R3:W5:Y:S02]  /*4d40*/  LDG.E.LTC128B.U16 R131, desc[UR46][R10.64+0x2] ;  /* 0x0000022e0a837981 */ /* 0x000764000c1e1520 */
.L_x_65:
[----:B------:R-:W-:Y:S05]  /*4d50*/  BSYNC B1 ;  /* 0x0000000000017941 */ /* 0x000fea0003800000 */
.L_x_64:
[----:B-----5:R-:W-:Y:S01]  /*4d60*/  HADD2.F32 R6, -RZ, R131.H0_H0 ;  /* 0x20000083ff067230 */ /* 0x020fe20000004100 */
[----:B------:R-:W-:Y:S04]  /*4d70*/  BSSY B1, `(.L_x_66) ;  /* 0x0000008000017945 */ /* 0x000fe80003800000 */
[----:B------:R-:W-:-:S04]  /*4d80*/  FMUL R6, R6, R99 ;  /* 0x0000006306067220 */ /* 0x000fc80000400000 */
[----:B------:R-:W-:-:S05]  /*4d90*/  FFMA R6, R75, R98, R6 ;  /* 0x000000624b067223 */ /* 0x000fca0000000006 */
[----:B------:R-:W-:-:S05]  /*4da0*/  F2FP.F16.F32.PACK_AB R6, RZ, R6 ;  /* 0x00000006ff06723e */ /* 0x000fca00000000ff */
[----:B------:R0:W-:Y:S01]  /*4db0*/  @P5 STG.E.U16 desc[UR46][R8.64+0x2], R6 ;  /* 0x0000020608005986 */ /* 0x0001e2000c10152e */
[----:B------:R-:W-:-:S13]  /*4dc0*/  ISETP.GT.AND P5, PT, R3, 0x8, P1 ;  /* 0x000000080300780c */ /* 0x000fda0000fa4270 */
[----:B0-----:R-:W-:Y:S05]  /*4dd0*/  @!P5 BRA `(.L_x_67) ;  /* 0x000000000004d947 */ /* 0x001fea0003800000 */
[----:B------:R0:W5:Y:S02]  /*4de0*/  LDG.E.LTC128B.U16 R131, desc[UR46][R82.64+0x10] ;  /* 0x0000102e52837981 */ /* 0x000164000c1e1520 */
.L_x_67:
[----:B------:R-:W-:Y:S05]  /*4df0*/  BSYNC B1 ;  /* 0x0000000000017941 */ /* 0x000fea0003800000 */
.L_x_66:
[----:B-----5:R-:W-:Y:S01]  /*4e00*/  HADD2.F32 R6, -RZ, R131.H0_H0 ;  /* 0x20000083ff067230 */ /* 0x020fe20000004100 */
[----:B------:R-:W-:Y:S04]  /*4e10*/  BSSY B1, `(.L_x_68) ;  /* 0x000000b000017945 */ /* 0x000fe80003800000 */
[----:B------:R-:W-:Y:S01]  /*4e20*/  FMUL R7, R6, R99 ;  /* 0x0000006306077220 */ /* 0x000fe20000400000 */
[----:B------:R-:W-:-:S03]  /*4e30*/  @P5 IMAD.MOV.U32 R6, RZ, RZ, R84 ;  /* 0x000000ffff065224 */ /* 0x000fc600078e0054 */
[----:B------:R-:W-:-:S05]  /*4e40*/  FFMA R7, R76, R98, R7 ;  /* 0x000000624c077223 */ /* 0x000fca0000000007 */
[----:B------:R-:W-:-:S04]  /*4e50*/  F2FP.F16.F32.PACK_AB R7, RZ, R7 ;  /* 0x00000007ff07723e */ /* 0x000fc800000000ff */
[----:B------:R-:W-:Y:S01]  /*4e60*/  PRMT R8, R7, 0x7610, R8 ;  /* 0x0000761007087816 */ /* 0x000fe20000000008 */
[----:B------:R-:W-:-:S05]  /*4e70*/  @P5 IMAD.MOV.U32 R7, RZ, RZ, R85 ;  /* 0x000000ffff075224 */ /* 0x000fca00078e0055 */
[----:B------:R0:W-:Y:S01]  /*4e80*/  @P5 STG.E.U16 desc[UR46][R6.64+0x10], R8 ;  /* 0x0000100806005986 */ /* 0x0001e2000c10152e */
[----:B------:R-:W-:-:S13]  /*4e90*/  ISETP.GT.AND P5, PT, R3, 0x9, P1 ;  /* 0x000000090300780c */ /* 0x000fda0000fa4270 */
[----:B0-----:R-:W-:Y:S05]  /*4ea0*/  @!P5 BRA `(.L_x_69) ;  /* 0x000000000004d947 */ /* 0x001fea0003800000 */
[----:B------:R0:W5:Y:S02]  /*4eb0*/  LDG.E.LTC128B.U16 R131, desc[UR46][R82.64+0x12] ;  /* 0x0000122e52837981 */ /* 0x000164000c1e1520 */
.L_x_69:
[----:B------:R-:W-:Y:S05]  /*4ec0*/  BSYNC B1 ;  /* 0x0000000000017941 */ /* 0x000fea0003800000 */
.L_x_68:
[----:B-----5:R-:W-:Y:S01]  /*4ed0*/  HADD2.F32 R6, -RZ, R131.H0_H0 ;  /* 0x20000083ff067230 */ /* 0x020fe20000004100 */
[----:B------:R-:W-:Y:S01]  /*4ee0*/  BSSY B1, `(.L_x_70) ;  /* 0x000000d000017945 */ /* 0x000fe20003800000 */
[----:B------:R-:W-:-:S03]  /*4ef0*/  @P5 IMAD.MOV.U32 R7, RZ, RZ, R85 ;  /* 0x000000ffff075224 */ /* 0x000fc600078e0055 */
[----:B------:R-:W-:-:S04]  /*4f00*/  FMUL R6, R6, R99 ;  /* 0x0000006306067220 */ /* 0x000fc80000400000 */
[----:B------:R-:W-:-:S05]  /*4f10*/  FFMA R6, R77, R98, R6 ;  /* 0x000000624d067223 */ /* 0x000fca0000000006 */
[----:B------:R-:W-:-:S04]  /*4f20*/  F2FP.F16.F32.PACK_AB R6, RZ, R6 ;  /* 0x00000006ff06723e */ /* 0x000fc800000000ff */
[----:B------:R-:W-:Y:S01]  /*4f30*/  PRMT R8, R6, 0x7610, R8 ;  /* 0x0000761006087816 */ /* 0x000fe20000000008 */
[----:B------:R-:W-:-:S05]  /*4f40*/  @P5 IMAD.MOV.U32 R6, RZ, RZ, R84 ;  /* 0x000000ffff065224 */ /* 0x000fca00078e0054 */
[----:B------:R0:W-:Y:S01]  /*4f50*/  @P5 STG.E.U16 desc[UR46][R6.64+0x12], R8 ;  /* 0x0000120806005986 */ /* 0x0001e2000c10152e */
[----:B------:R-:W-:-:S05]  /*4f60*/  IADD3 R14, P5, R84, R107, RZ ;  /* 0x0000006b540e7210 */ /* 0x000fca0007fbe0ff */
[----:B------:R-:W-:Y:S01]  /*4f70*/  IMAD.X R15, R85, 0x1, R117, P5 ;  /* 0x00000001550f7824 */ /* 0x000fe200028e0675 */
[----:B------:R-:W-:-:S13]  /*4f80*/  ISETP.GT.AND P5, PT, R3, 0x8, P0 ;  /* 0x000000080300780c */ /* 0x000fda00007a4270 */
[----:B0-----:R-:W-:Y:S05]  /*4f90*/  @!P5 BRA `(.L_x_71) ;  /* 0x000000000004d947 */ /* 0x001fea0003800000 */
[----:B------:R0:W5:Y:S02]  /*4fa0*/  LDG.E.LTC128B.U16 R131, desc[UR46][R10.64+0x10] ;  /* 0x0000102e0a837981 */ /* 0x000164000c1e1520 */
.L_x_71:
[----:B------:R-:W-:Y:S05]  /*4fb0*/  BSYNC B1 ;  /* 0x0000000000017941 */ /* 0x000fea0003800000 */
.L_x_70:
[----:B-----5:R-:W-:Y:S01]  /*4fc0*/  HADD2.F32 R6, -RZ, R131.H0_H0 ;  /* 0x20000083ff067230 */ /* 0x020fe20000004100 */
[----:B------:R-:W-:Y:S04]  /*4fd0*/  BSSY B1, `(.L_x_72) ;  /* 0x000000c000017945 */ /* 0x000fe80003800000 */
[----:B------:R-:W-:-:S04]  /*4fe0*/  FMUL R7, R6, R99 ;  /* 0x0000006306077220 */ /* 0x000fc80000400000 */
[----:B------:R-:W-:-:S05]  /*4ff0*/  FFMA R7, R78, R98, R7 ;  /* 0x000000624e077223 */ /* 0x000fca0000000007 */
[----:B------:R-:W-:-:S05]  /*5000*/  F2FP.F16.F32.PACK_AB R7, RZ, R7 ;  /* 0x00000007ff07723e */ /* 0x000fca00000000ff */
[----:B------:R1:W-:Y:S01]  /*5010*/  @P5 STG.E.U16 desc[UR46][R14.64+0x10], R7 ;  /* 0x000010070e005986 */ /* 0x0003e2000c10152e */
[----:B------:R-:W-:-:S05]  /*5020*/  IADD3 R6, P5, R125, R80, RZ ;  /* 0x000000507d067210 */ /* 0x000fca0007fbe0ff */
[----:B-1----:R-:W-:Y:S01]  /*5030*/  IMAD.X R7, R95, 0x1, R129, P5 ;  /* 0x000000015f077824 */ /* 0x002fe200028e0681 */
[----:B------:R-:W-:-:S05]  /*5040*/  IADD3 R8, P5, R107, R6, RZ ;  /* 0x000000066b087210 */ /* 0x000fca0007fbe0ff */
[----:B------:R-:W-:Y:S01]  /*5050*/  IMAD.X R9, R117, 0x1, R7, P5 ;  /* 0x0000000175097824 */ /* 0x000fe200028e0607 */
[----:B------:R-:W-:-:S13]  /*5060*/  ISETP.GT.AND P5, PT, R3, 0x9, P0 ;  /* 0x000000090300780c */ /* 0x000fda00007a4270 */
[----:B------:R-:W-:Y:S05]  /*5070*/  @!P5 BRA `(.L_x_73) ;  /* 0x000000000004d947 */ /* 0x000fea0003800000 */
[----:B------:R1:W5:Y:S02]  /*5080*/  LDG.E.LTC128B.U16 R131, desc[UR46][R10.64+0x12] ;  /* 0x0000122e0a837981 */ /* 0x000364000c1e1520 */
.L_x_73:
[----:B------:R-:W-:Y:S05]  /*5090*/  BSYNC B1 ;  /* 0x0000000000017941 */ /* 0x000fea0003800000 */
.L_x_72:
        /* <DEDUP_REMOVED lines=9> */
.L_x_75:
[----:B------:R-:W-:Y:S05]  /*5130*/  BSYNC B1 ;  /* 0x0000000000017941 */ /* 0x000fea0003800000 */
.L_x_74:
        /* <DEDUP_REMOVED lines=9> */
.L_x_77:
[----:B------:R-:W-:Y:S05]  /*51d0*/  BSYNC B1 ;  /* 0x0000000000017941 */ /* 0x000fea0003800000 */
.L_x_76:
        /* <DEDUP_REMOVED lines=9> */
.L_x_79:
[----:B------:R-:W-:Y:S05]  /*5270*/  BSYNC B1 ;  /* 0x0000000000017941 */ /* 0x000fea0003800000 */
.L_x_78:
        /* <DEDUP_REMOVED lines=9> */
.L_x_81:
[----:B------:R-:W-:Y:S05]  /*5310*/  BSYNC B1 ;  /* 0x0000000000017941 */ /* 0x000fea0003800000 */
.L_x_80:
        /* <DEDUP_REMOVED lines=9> */
.L_x_83:
[----:B------:R-:W-:Y:S05]  /*53b0*/  BSYNC B1 ;  /* 0x0000000000017941 */ /* 0x000fea0003800000 */
.L_x_82:
        /* <DEDUP_REMOVED lines=9> */
.L_x_85:
[----:B------:R-:W-:Y:S05]  /*5450*/  BSYNC B1 ;  /* 0x0000000000017941 */ /* 0x000fea0003800000 */
.L_x_84:
        /* <DEDUP_REMOVED lines=9> */
.L_x_87:
[----:B------:R-:W-:Y:S05]  /*54f0*/  BSYNC B1 ;  /* 0x0000000000017941 */ /* 0x000fea0003800000 */
.L_x_86:
        /* <DEDUP_REMOVED lines=9> */
.L_x_89:
[----:B------:R-:W-:Y:S05]  /*5590*/  BSYNC B1 ;  /* 0x0000000000017941 */ /* 0x000fea0003800000 */
.L_x_88:
        /* <DEDUP_REMOVED lines=9> */
.L_x_91:
[----:B------:R-:W-:Y:S05]  /*5630*/  BSYNC B1 ;  /* 0x0000000000017941 */ /* 0x000fea0003800000 */
.L_x_90:
        /* <DEDUP_REMOVED lines=12> */
.L_x_93:
[----:B------:R-:W-:Y:S05]  /*5700*/  BSYNC B1 ;  /* 0x0000000000017941 */ /* 0x000fea0003800000 */
.L_x_92:
        /* <DEDUP_REMOVED lines=12> */
.L_x_95:
[----:B------:R-:W-:Y:S05]  /*57d0*/  BSYNC B1 ;  /* 0x0000000000017941 */ /* 0x000fea0003800000 */
.L_x_94:
        /* <DEDUP_REMOVED lines=12> */
.L_x_97:
[----:B------:R-:W-:Y:S05]  /*58a0*/  BSYNC B1 ;  /* 0x0000000000017941 */ /* 0x000fea0003800000 */
.L_x_96:
        /* <DEDUP_REMOVED lines=12> */
.L_x_99:
[----:B------:R-:W-:Y:S05]  /*5970*/  BSYNC B1 ;  /* 0x0000000000017941 */ /* 0x000fea0003800000 */
.L_x_98:
        /* <DEDUP_REMOVED lines=12> */
.L_x_101:
[----:B------:R-:W-:Y:S05]  /*5a40*/  BSYNC B1 ;  /* 0x0000000000017941 */ /* 0x000fea0003800000 */
.L_x_100:
        /* <DEDUP_REMOVED lines=12> */
.L_x_103:
[----:B------:R-:W-:Y:S05]  /*5b10*/  BSYNC B1 ;  /* 0x0000000000017941 */ /* 0x000fea0003800000 */
.L_x_102:
        /* <DEDUP_REMOVED lines=12> */
.L_x_105:
[----:B------:R-:W-:Y:S05]  /*5be0*/  BSYNC B1 ;  /* 0x0000000000017941 */ /* 0x000fea0003800000 */
.L_x_104:
[----:B-----5:R-:W-:Y:S02]  /*5bf0*/  HADD2.F32 R14, -RZ, R131.H0_H0 ;  /* 0x20000083ff0e7230 */ /* 0x020fe40000004100 */
        /* <DEDUP_REMOVED lines=8> */
[----:B------:R-:W2:Y:S01]  /*5c80*/  @P5 LDG.E.LTC128B.U16 R131, desc[UR46][R82.64+0x20] ;  /* 0x0000202e52835981 */ /* 0x000ea2000c1e1520 */
[----:B------:R-:W-:Y:S01]  /*5c90*/  BSSY B1, `(.L_x_106) ;  /* 0x0000009000017945 */ /* 0x000fe20003800000 */
[----:B--2---:R-:W-:-:S05]  /*5ca0*/  HADD2.F32 R20, -RZ, R131.H0_H0 ;  /* 0x20000083ff147230 */ /* 0x004fca0000004100 */
[----:B------:R-:W-:-:S04]  /*5cb0*/  FMUL R21, R20, R99 ;  /* 0x0000006314157220 */ /* 0x000fc80000400000 */
[----:B------:R-:W-:-:S05]  /*5cc0*/  FFMA R21, R48, R98, R21 ;  /* 0x0000006230157223 */ /* 0x000fca0000000015 */
[----:B------:R-:W-:-:S05]  /*5cd0*/  F2FP.F16.F32.PACK_AB R21, RZ, R21 ;  /* 0x00000015ff15723e */ /* 0x000fca00000000ff */
[----:B------:R0:W-:Y:S01]  /*5ce0*/  @P5 STG.E.U16 desc[UR46][R6.64+0x20], R21 ;  /* 0x0000201506005986 */ /* 0x0001e2000c10152e */
[----:B------:R-:W-:-:S13]  /*5cf0*/  ISETP.GT.AND P5, PT, R3, 0x11, P1 ;  /* 0x000000110300780c */ /* 0x000fda0000fa4270 */
[----:B0-----:R-:W-:Y:S05]  /*5d00*/  @!P5 BRA `(.L_x_107) ;  /* 0x000000000004d947 */ /* 0x001fea0003800000 */
[----:B------:R0:W5:Y:S02]  /*5d10*/  LDG.E.LTC128B.U16 R131, desc[UR46][R82.64+0x22] ;  /* 0x0000222e52837981 */ /* 0x000164000c1e1520 */
.L_x_107:
[----:B------:R-:W-:Y:S05]  /*5d20*/  BSYNC B1 ;  /* 0x0000000000017941 */ /* 0x000fea0003800000 */
.L_x_106:
[----:B-----5:R-:W-:Y:S01]  /*5d30*/  HADD2.F32 R14, -RZ, R131.H0_H0 ;  /* 0x20000083ff0e7230 */ /* 0x020fe20000004100 */
[----:B------:R-:W-:Y:S04]  /*5d40*/  BSSY B1, `(.L_x_108) ;  /* 0x0000008000017945 */ /* 0x000fe80003800000 */
[----:B------:R-:W-:-:S04]  /*5d50*/  FMUL R14, R14, R99 ;  /* 0x000000630e0e7220 */ /* 0x000fc80000400000 */
[----:B------:R-:W-:-:S05]  /*5d60*/  FFMA R14, R49, R98, R14 ;  /* 0x00000062310e7223 */ /* 0x000fca000000000e */
[----:B------:R-:W-:-:S05]  /*5d70*/  F2FP.F16.F32.PACK_AB R14, RZ, R14 ;  /* 0x0000000eff0e723e */ /* 0x000fca00000000ff */
[----:B------:R2:W-:Y:S01]  /*5d80*/  @P5 STG.E.U16 desc[UR46][R6.64+0x22], R14 ;  /* 0x0000220e06005986 */ /* 0x0005e2000c10152e */
[----:B------:R-:W-:-:S13]  /*5d90*/  ISETP.GT.AND P5, PT, R3, 0x10, P0 ;  /* 0x000000100300780c */ /* 0x000fda00007a4270 */
[----:B--2---:R-:W-:Y:S05]  /*5da0*/  @!P5 BRA `(.L_x_109) ;  /* 0x000000000004d947 */ /* 0x004fea0003800000 */
[----:B------:R2:W5:Y:S02]  /*5db0*/  LDG.E.LTC128B.U16 R131, desc[UR46][R10.64+0x20] ;  /* 0x0000202e0a837981 */ /* 0x000564000c1e1520 */
.L_x_109:
[----:B------:R-:W-:Y:S05]  /*5dc0*/  BSYNC B1 ;  /* 0x0000000000017941 */ /* 0x000fea0003800000 */
.L_x_108:
        /* <DEDUP_REMOVED lines=9> */
.L_x_111:
[----:B------:R-:W-:Y:S05]  /*5e60*/  BSYNC B1 ;  /* 0x0000000000017941 */ /* 0x000fea0003800000 */
.L_x_110:
        /* <DEDUP_REMOVED lines=9> */
.L_x_113:
[----:B------:R-:W-:Y:S05]  /*5f00*/  BSYNC B1 ;  /* 0x0000000000017941 */ /* 0x000fea0003800000 */
.L_x_112:
        /* <DEDUP_REMOVED lines=9> */
.L_x_115:
[----:B------:R-:W-:Y:S05]  /*5fa0*/  BSYNC B1 ;  /* 0x0000000000017941 */ /* 0x000fea0003800000 */
.L_x_114:
        /* <DEDUP_REMOVED lines=9> */
.L_x_117:
[----:B------:R-:W-:Y:S05]  /*6040*/  BSYNC B1 ;  /* 0x0000000000017941 */ /* 0x000fea0003800000 */
.L_x_116:
        /* <DEDUP_REMOVED lines=9> */
.L_x_119:
[----:B------:R-:W-:Y:S05]  /*60e0*/  BSYNC B1 ;  /* 0x0000000000017941 */ /* 0x000fea0003800000 */
.L_x_118:
        /* <DEDUP_REMOVED lines=9> */
.L_x_121:
[----:B------:R-:W-:Y:S05]  /*6180*/  BSYNC B1 ;  /* 0x0000000000017941 */ /* 0x000fea0003800000 */
.L_x_120:
        /* <DEDUP_REMOVED lines=9> */
.L_x_123:
[----:B------:R-:W-:Y:S05]  /*6220*/  BSYNC B1 ;  /* 0x0000000000017941 */ /* 0x000fea0003800000 */
.L_x_122:
        /* <DEDUP_REMOVED lines=9> */
.L_x_125:
[----:B------:R-:W-:Y:S05]  /*62c0*/  BSYNC B1 ;  /* 0x0000000000017941 */ /* 0x000fea0003800000 */
.L_x_124:
        /* <DEDUP_REMOVED lines=9> */
.L_x_127:
[----:B------:R-:W-:Y:S05]  /*6360*/  BSYNC B1 ;  /* 0x0000000000017941 */ /* 0x000fea0003800000 */
.L_x_126:
        /* <DEDUP_REMOVED lines=9> */
.L_x_129:
[----:B------:R-:W-:Y:S05]  /*6400*/  BSYNC B1 ;  /* 0x0000000000017941 */ /* 0x000fea0003800000 */
.L_x_128:
        /* <DEDUP_REMOVED lines=9> */
.L_x_131:
[----:B------:R-:W-:Y:S05]  /*64a0*/  BSYNC B1 ;  /* 0x0000000000017941 */ /* 0x000fea0003800000 */
.L_x_130:
        /* <DEDUP_REMOVED lines=9> */
.L_x_133:
[----:B------:R-:W-:Y:S05]  /*6540*/  BSYNC B1 ;  /* 0x0000000000017941 */ /* 0x000fea0003800000 */
.L_x_132:
        /* <DEDUP_REMOVED lines=9> */
.L_x_135:
[----:B------:R-:W-:Y:S05]  /*65e0*/  BSYNC B1 ;  /* 0x0000000000017941 */ /* 0x000fea0003800000 */
.L_x_134:
        /* <DEDUP_REMOVED lines=9> */
.L_x_137:
[----:B------:R-:W-:Y:S05]  /*6680*/  BSYNC B1 ;  /* 0x0000000000017941 */ /* 0x000fea0003800000 */
.L_x_136:
[----:B0----5:R-:W-:Y:S01]  /*6690*/  HADD2.F32 R8, -RZ, R131.H0_H0 ;  /* 0x20000083ff087230 */ /* 0x021fe20000004100 */
        /* <DEDUP_REMOVED lines=11> */
.L_x_139:
[----:B------:R-:W-:Y:S05]  /*6750*/  BSYNC B1 ;  /* 0x0000000000017941 */ /* 0x000fea0003800000 */
.L_x_138:
[----:B0----5:R-:W-:Y:S01]  /*6760*/  HADD2.F32 R8, -RZ, R131.H0_H0 ;  /* 0x20000083ff087230 */ /* 0x021fe20000004100 */
        /* <DEDUP_REMOVED lines=11> */
.L_x_141:
[----:B------:R-:W-:Y:S05]  /*6820*/  BSYNC B1 ;  /* 0x0000000000017941 */ /* 0x000fea0003800000 */
.L_x_140:
        /* <DEDUP_REMOVED lines=12> */
.L_x_143:
[----:B------:R-:W-:Y:S05]  /*68f0*/  BSYNC B1 ;  /* 0x0000000000017941 */ /* 0x000fea0003800000 */
.L_x_142:
        /* <DEDUP_REMOVED lines=12> */
.L_x_145:
[----:B------:R-:W-:Y:S05]  /*69c0*/  BSYNC B1 ;  /* 0x0000000000017941 */ /* 0x000fea0003800000 */
.L_x_144:
        /* <DEDUP_REMOVED lines=12> */
.L_x_147:
[----:B------:R-:W-:Y:S05]  /*6a90*/  BSYNC B1 ;  /* 0x0000000000017941 */ /* 0x000fea0003800000 */
.L_x_146:
[----:B0----5:R-:W-:Y:S01]  /*6aa0*/  HADD2.F32 R8, -RZ, R131.H0_H0 ;  /* 0x20000083ff087230 */ /* 0x021fe20000004100 */
[----:B------:R-:W-:Y:S01]  /*6ab0*/  ISETP.GT.AND P3, PT, R3, 0x28, P6 ;  /* 0x000000280300780c */ /* 0x000fe20003764270 */
[----:B------:R-:W-:Y:S01]  /*6ac0*/  @P2 IMAD.MOV.U32 R81, RZ, RZ, R95 ;  /* 0x000000ffff512224 */ /* 0x000fe200078e005f */
[----:B------:R-:W-:Y:S02]  /*6ad0*/  BSSY B1, `(.L_x_148) ;  /* 0x0000007000017945 */ /* 0x000fe40003800000 */
[----:B------:R-:W-:-:S04]  /*6ae0*/  FMUL R8, R8, R99 ;  /* 0x0000006308087220 */ /* 0x000fc80000400000 */
[----:B------:R-:W-:-:S05]  /*6af0*/  FFMA R8, R37, R98, R8 ;  /* 0x0000006225087223 */ /* 0x000fca0000000008 */
[----:B------:R-:W-:-:S05]  /*6b00*/  F2FP.F16.F32.PACK_AB R8, RZ, R8 ;  /* 0x00000008ff08723e */ /* 0x000fca00000000ff */
[----:B------:R0:W-:Y:S01]  /*6b10*/  @P2 STG.E.U16 desc[UR46][R80.64+0x52], R8 ;  /* 0x0000520850002986 */ /* 0x0001e2000c10152e */
[----:B------:R-:W-:Y:S05]  /*6b20*/  @!P3 BRA `(.L_x_149) ;  /* 0x000000000004b947 */ /* 0x000fea0003800000 */
[----:B------:R0:W5:Y:S02]  /*6b30*/  LDG.E.LTC128B.U16 R131, desc[UR46][R114.64+0x50] ;  /* 0x0000502e72837981 */ /* 0x000164000c1e1520 */
.L_x_149:
[----:B------:R-:W-:Y:S05]  /*6b40*/  BSYNC B1 ;  /* 0x0000000000017941 */ /* 0x000fea0003800000 */
.L_x_148:
        /* <DEDUP_REMOVED lines=12> */
.L_x_151:
[----:B------:R-:W-:Y:S05]  /*6c10*/  BSYNC B1 ;  /* 0x0000000000017941 */ /* 0x000fea0003800000 */
.L_x_150:
        /* <DEDUP_REMOVED lines=9> */
.L_x_153:
[----:B------:R-:W-:Y:S05]  /*6cb0*/  BSYNC B1 ;  /* 0x0000000000017941 */ /* 0x000fea0003800000 */
.L_x_152:
        /* <DEDUP_REMOVED lines=9> */
.L_x_155:
[----:B------:R-:W-:Y:S05]  /*6d50*/  BSYNC B1 ;  /* 0x0000000000017941 */ /* 0x000fea0003800000 */
.L_x_154:
        /* <DEDUP_REMOVED lines=9> */
.L_x_157:
[----:B------:R-:W-:Y:S05]  /*6df0*/  BSYNC B1 ;  /* 0x0000000000017941 */ /* 0x000fea0003800000 */
.L_x_156:
        /* <DEDUP_REMOVED lines=9> */
.L_x_159:
[----:B------:R-:W-:Y:S05]  /*6e90*/  BSYNC B1 ;  /* 0x0000000000017941 */ /* 0x000fea0003800000 */
.L_x_158:
        /* <DEDUP_REMOVED lines=9> */
.L_x_161:
[----:B------:R-:W-:Y:S05]  /*6f30*/  BSYNC B1 ;  /* 0x0000000000017941 */ /* 0x000fea0003800000 */
.L_x_160:
        /* <DEDUP_REMOVED lines=9> */
.L_x_163:
[----:B------:R-:W-:Y:S05]  /*6fd0*/  BSYNC B1 ;  /* 0x0000000000017941 */ /* 0x000fea0003800000 */
.L_x_162:
        /* <DEDUP_REMOVED lines=9> */
.L_x_165:
[----:B------:R-:W-:Y:S05]  /*7070*/  BSYNC B1 ;  /* 0x0000000000017941 */ /* 0x000fea0003800000 */
.L_x_164:
        /* <DEDUP_REMOVED lines=9> */
.L_x_167:
[----:B------:R-:W-:Y:S05]  /*7110*/  BSYNC B1 ;  /* 0x0000000000017941 */ /* 0x000fea0003800000 */
.L_x_166:
[----:B------:R-:W-:Y:S05]  /*7120*/  @!P0 BRA `(.L_x_168) ;  /* 0x00000014006c8947 */ /* 0x000fea0003800000 */
[----:B-----5:R-:W-:-:S05]  /*7130*/  HADD2.F32 R6, -RZ, R131.H0_H0 ;  /* 0x20000083ff067230 */ /* 0x020fca0000004100 */
[----:B------:R-:W-:-:S04]  /*7140*/  FMUL R6, R6, R99 ;  /* 0x0000006306067220 */ /* 0x000fc80000400000 */
[----:B------:R-:W-:-:S05]  /*7150*/  FFMA R6, R31, R98, R6 ;  /* 0x000000621f067223 */ /* 0x000fca0000000006 */
[----:B------:R-:W-:-:S05]  /*7160*/  F2FP.F16.F32.PACK_AB R6, RZ, R6 ;  /* 0x00000006ff06723e */ /* 0x000fca00000000ff */
[----:B------:R0:W-:Y:S01]  /*7170*/  STG.E.U16 desc[UR46][R4.64+0x52], R6 ;  /* 0x0000520604007986 */ /* 0x0001e2000c10152e */
[----:B------:R-:W-:Y:S05]  /*7180*/  BRA `(.L_x_168) ;  /* 0x0000001400547947 */ /* 0x000fea0003800000 */
.L_x_33:
[----:B------:R-:W-:Y:S01]  /*7190*/  ULDC.64 UR4, c[0x0][0x5c0] ;  /* 0x0001700000047ab9 */ /* 0x000fe20000000a00 */
[----:B------:R-:W-:Y:S01]  /*71a0*/  ISETP.GT.AND P2, PT, R3, 0x1, P4 ;  /* 0x000000010300780c */ /* 0x000fe20002744270 */
[-C--:B------:R-:W-:Y:S01]  /*71b0*/  FMUL R89, R89, R98.reuse ;  /* 0x0000006259597220 */ /* 0x080fe20000400000 */
[----:B------:R-:W-:Y:S01]  /*71c0*/  LEA R6, P1, R114, UR4, 0x1 ;  /* 0x0000000472067c11 */ /* 0x000fe2000f8208ff */
[----:B------:R-:W-:Y:S01]  /*71d0*/  IMAD.SHL.U32 R23, R4, 0x10, RZ ;  /* 0x0000001004177824 */ /* 0x000fe200078e00ff */
[----:B------:R-:W-:Y:S01]  /*71e0*/  ISETP.GT.AND P5, PT, R106, 0x8, PT ;  /* 0x000000086a00780c */ /* 0x000fe20003fa4270 */
[-C--:B------:R-:W-:Y:S01]  /*71f0*/  FMUL R88, R88, R98.reuse ;  /* 0x0000006258587220 */ /* 0x080fe20000400000 */
[----:B------:R-:W-:Y:S01]  /*7200*/  LEA.HI.X R7, R114, UR5, R117, 0x1, P1 ;  /* 0x0000000572077c11 */ /* 0x000fe200088f0c75 */
[-C--:B------:R-:W-:Y:S01]  /*7210*/  FMUL R90, R90, R98.reuse ;  /* 0x000000625a5a7220 */ /* 0x080fe20000400000 */
[----:B------:R-:W-:Y:S01]  /*7220*/  ISETP.GT.AND P1, PT, R3, RZ, P5 ;  /* 0x000000ff0300720c */ /* 0x000fe20002f24270 */
[-C--:B------:R-:W-:Y:S01]  /*7230*/  FMUL R91, R91, R98.reuse ;  /* 0x000000625b5b7220 */ /* 0x080fe20000400000 */
[----:B------:R-:W-:Y:S01]  /*7240*/  F2FP.F16.F32.PACK_AB R89, RZ, R89 ;  /* 0x00000059ff59723e */ /* 0x000fe200000000ff */
[-C--:B------:R-:W-:Y:S01]  /*7250*/  FMUL R92, R92, R98.reuse ;  /* 0x000000625c5c7220 */ /* 0x080fe20000400000 */
[----:B------:R-:W-:Y:S01]  /*7260*/  SHF.L.U64.HI R21, R4, 0x4, R5 ;  /* 0x0000000404157819 */ /* 0x000fe20000010205 */
[----:B------:R-:W-:Y:S01]  /*7270*/  FMUL R93, R93, R98 ;  /* 0x000000625d5d7220 */ /* 0x000fe20000400000 */
[----:B------:R-:W-:Y:S01]  /*7280*/  IADD3 R8, P3, R23, R6, RZ ;  /* 0x0000000617087210 */ /* 0x000fe20007f7e0ff */
[----:B------:R-:W-:Y:S01]  /*7290*/  @P2 STG.E.U16 desc[UR46][R6.64+0x2], R89 ;  /* 0x0000025906002986 */ /* 0x000fe2000c10152e */
[----:B------:R-:W-:Y:S01]  /*72a0*/  F2FP.F16.F32.PACK_AB R88, RZ, R88 ;  /* 0x00000058ff58723e */ /* 0x000fe200000000ff */
[----:B------:R-:W-:Y:S01]  /*72b0*/  FMUL R95, R95, R98 ;  /* 0x000000625f5f7220 */ /* 0x000fe20000400000 */
[----:B------:R-:W-:Y:S01]  /*72c0*/  F2FP.F16.F32.PACK_AB R90, RZ, R90 ;  /* 0x0000005aff5a723e */ /* 0x000fe200000000ff */
[----:B------:R-:W-:Y:S01]  /*72d0*/  IMAD.X R9, R21, 0x1, R7, P3 ;  /* 0x0000000115097824 */ /* 0x000fe200018e0607 */
[C---:B------:R-:W-:Y:S01]  /*72e0*/  ISETP.GT.AND P2, PT, R3.reuse, 0x1, P5 ;  /* 0x000000010300780c */ /* 0x040fe20002f44270 */
[----:B------:R-:W-:Y:S01]  /*72f0*/  @P0 STG.E.U16 desc[UR46][R6.64], R88 ;  /* 0x0000005806000986 */ /* 0x000fe2000c10152e */
[C---:B------:R-:W-:Y:S01]  /*7300*/  ISETP.GT.AND P0, PT, R3.reuse, 0x8, P4 ;  /* 0x000000080300780c */ /* 0x040fe20002704270 */
[-C--:B------:R-:W-:Y:S01]  /*7310*/  FMUL R94, R94, R98.reuse ;  /* 0x000000625e5e7220 */ /* 0x080fe20000400000 */
[----:B------:R-:W-:Y:S01]  /*7320*/  F2FP.F16.F32.PACK_AB R91, RZ, R91 ;  /* 0x0000005bff5b723e */ /* 0x000fe200000000ff */
[----:B------:R-:W-:Y:S01]  /*7330*/  @P1 STG.E.U16 desc[UR46][R8.64], R90 ;  /* 0x0000005a08001986 */ /* 0x000fe2000c10152e */
[----:B------:R-:W-:Y:S01]  /*7340*/  ISETP.GT.AND P1, PT, R3, 0x9, P4 ;  /* 0x000000090300780c */ /* 0x000fe20002724270 */
[----:B------:R-:W-:Y:S01]  /*7350*/  FMUL R80, R80, R98 ;  /* 0x0000006250507220 */ /* 0x000fe20000400000 */
[----:B------:R-:W-:Y:S01]  /*7360*/  F2FP.F16.F32.PACK_AB R92, RZ, R92 ;  /* 0x0000005cff5c723e */ /* 0x000fe200000000ff */
[----:B------:R-:W-:Y:S01]  /*7370*/  IMAD R13, R5, 0xf0, RZ ;  /* 0x000000f0050d7824 */ /* 0x000fe200078e02ff */
[----:B------:R-:W-:Y:S01]  /*7380*/  F2FP.F16.F32.PACK_AB R93, RZ, R93 ;  /* 0x0000005dff5d723e */ /* 0x000fe200000000ff */
[----:B------:R-:W-:Y:S01]  /*7390*/  IMAD.WIDE.U32 R14, R4, 0xf0, R8 ;  /* 0x000000f0040e7825 */ /* 0x000fe200078e0008 */
[C---:B------:R-:W-:Y:S01]  /*73a0*/  ISETP.GT.AND P3, PT, R3.reuse, 0x9, P5 ;  /* 0x000000090300780c */ /* 0x040fe20002f64270 */
[----:B------:R0:W-:Y:S01]  /*73b0*/  @P2 STG.E.U16 desc[UR46][R8.64+0x2], R91 ;  /* 0x0000025b08002986 */ /* 0x0001e2000c10152e */
[----:B------:R-:W-:Y:S01]  /*73c0*/  ISETP.GT.AND P2, PT, R3, 0x8, P5 ;  /* 0x000000080300780c */ /* 0x000fe20002f44270 */
[----:B------:R-:W-:Y:S01]  /*73d0*/  IMAD.IADD R15, R13, 0x1, R15 ;  /* 0x000000010d0f7824 */ /* 0x000fe200078e020f */
[----:B------:R-:W-:Y:S01]  /*73e0*/  F2FP.F16.F32.PACK_AB R95, RZ, R95 ;  /* 0x0000005fff5f723e */ /* 0x000fe200000000ff */
[----:B------:R-:W-:Y:S01]  /*73f0*/  @P0 STG.E.U16 desc[UR46][R6.64+0x10], R92 ;  /* 0x0000105c06000986 */ /* 0x000fe2000c10152e */
[----:B------:R-:W-:Y:S01]  /*7400*/  ISETP.GT.AND P0, PT, R106, 0x80, PT ;  /* 0x000000806a00780c */ /* 0x000fe20003f04270 */
[C---:B------:R-:W-:Y:S01]  /*7410*/  IMAD.WIDE.U32 R10, R4.reuse, 0xf0, R8 ;  /* 0x000000f0040a7825 */ /* 0x040fe200078e0008 */
[----:B------:R-:W-:Y:S01]  /*7420*/  F2FP.F16.F32.PACK_AB R94, RZ, R94 ;  /* 0x0000005eff5e723e */ /* 0x000fe200000000ff */
[----:B------:R-:W-:Y:S01]  /*7430*/  @P1 STG.E.U16 desc[UR46][R6.64+0x12], R93 ;  /* 0x0000125d06001986 */ /* 0x000fe2000c10152e */
[----:B------:R-:W-:Y:S01]  /*7440*/  ISETP.GT.AND P1, PT, R3, RZ, P0 ;  /* 0x000000ff0300720c */ /* 0x000fe20000724270 */
[----:B------:R-:W-:Y:S01]  /*7450*/  FMUL R81, R81, R98 ;  /* 0x0000006251517220 */ /* 0x000fe20000400000 */
[----:B------:R-:W-:Y:S01]  /*7460*/  F2FP.F16.F32.PACK_AB R80, RZ, R80 ;  /* 0x00000050ff50723e */ /* 0x000fe200000000ff */
[C---:B0-----:R-:W-:Y:S01]  /*7470*/  IMAD.SHL.U32 R91, R4.reuse, 0x100, RZ ;  /* 0x00000100045b7824 */ /* 0x041fe200078e00ff */
[----:B------:R-:W-:Y:S01]  /*7480*/  @P3 STG.E.U16 desc[UR46][R8.64+0x12], R95 ;  /* 0x0000125f08003986 */ /* 0x000fe2000c10152e */
[----:B------:R-:W-:Y:S01]  /*7490*/  ISETP.GT.AND P3, PT, R3, 0x1, P0 ;  /* 0x000000010300780c */ /* 0x000fe20000764270 */
[----:B------:R-:W-:Y:S01]  /*74a0*/  IMAD.IADD R11, R13, 0x1, R11 ;  /* 0x000000010d0b7824 */ /* 0x000fe200078e020b */
[----:B------:R-:W-:Y:S01]  /*74b0*/  SHF.L.U64.HI R89, R4, 0x8, R5 ;  /* 0x0000000804597819 */ /* 0x000fe20000010205 */
[----:B------:R-:W-:Y:S01]  /*74c0*/  @P2 STG.E.U16 desc[UR46][R8.64+0x10], R94 ;  /* 0x0000105e08002986 */ /* 0x000fe2000c10152e */
[----:B------:R-:W-:Y:S01]  /*74d0*/  F2FP.F16.F32.PACK_AB R81, RZ, R81 ;  /* 0x00000051ff51723e */ /* 0x000fe200000000ff */
[-C--:B------:R-:W-:Y:S01]  /*74e0*/  FMUL R82, R82, R98.reuse ;  /* 0x0000006252527220 */ /* 0x080fe20000400000 */
[-C--:B------:R-:W-:Y:S01]  /*74f0*/  FMUL R83, R83, R98.reuse ;  /* 0x0000006253537220 */ /* 0x080fe20000400000 */
[----:B------:R-:W-:Y:S01]  /*7500*/  FMUL R84, R84, R98 ;  /* 0x0000006254547220 */ /* 0x000fe20000400000 */
[----:B------:R0:W-:Y:S01]  /*7510*/  @P1 STG.E.U16 desc[UR46][R14.64], R80 ;  /* 0x000000500e001986 */ /* 0x0001e2000c10152e */
[----:B------:R-:W-:Y:S01]  /*7520*/  IADD3 R12, P1, P2, R23, R14, R91 ;  /* 0x0000000e170c7210 */ /* 0x000fe20007a3e05b */
[----:B------:R-:W-:Y:S01]  /*7530*/  FMUL R85, R85, R98 ;  /* 0x0000006255557220 */ /* 0x000fe20000400000 */
[----:B------:R-:W-:Y:S01]  /*7540*/  F2FP.F16.F32.PACK_AB R82, RZ, R82 ;  /* 0x00000052ff52723e */ /* 0x000fe200000000ff */
[----:B------:R-:W-:Y:S01]  /*7550*/  FMUL R86, R86, R98 ;  /* 0x0000006256567220 */ /* 0x000fe20000400000 */
[----:B------:R-:W-:Y:S01]  /*7560*/  IADD3.X R13, R21, R15, R89, P1, P2 ;  /* 0x0000000f150d7210 */ /* 0x000fe20000fe4459 */
[----:B------:R1:W-:Y:S01]  /*7570*/  @P3 STG.E.U16 desc[UR46][R14.64+0x2], R81 ;  /* 0x000002510e003986 */ /* 0x0003e2000c10152e */
[----:B------:R-:W-:Y:S01]  /*7580*/  IADD3 R4, P1, P2, R23, R10, R91 ;  /* 0x0000000a17047210 */ /* 0x000fe20007a3e05b */
[-C--:B------:R-:W-:Y:S01]  /*7590*/  FMUL R87, R87, R98.reuse ;  /* 0x0000006257577220 */ /* 0x080fe20000400000 */
[----:B------:R-:W-:Y:S01]  /*75a0*/  ISETP.GT.AND P3, PT, R106, 0x88, PT ;  /* 0x000000886a00780c */ /* 0x000fe20003f64270 */
[-C--:B------:R-:W-:Y:S01]  /*75b0*/  FMUL R72, R72, R98.reuse ;  /* 0x0000006248487220 */ /* 0x080fe20000400000 */
[----:B------:R-:W-:Y:S01]  /*75c0*/  IADD3.X R5, R21, R11, R89, P1, P2 ;  /* 0x0000000b15057210 */ /* 0x000fe20000fe4459 */
[----:B------:R-:W-:Y:S01]  /*75d0*/  FMUL R73, R73, R98 ;  /* 0x0000006249497220 */ /* 0x000fe20000400000 */
[----:B0-----:R-:W-:Y:S01]  /*75e0*/  IADD3 R80, P2, R23, R14, RZ ;  /* 0x0000000e17507210 */ /* 0x001fe20007f5e0ff */
[-C--:B------:R-:W-:Y:S01]  /*75f0*/  FMUL R74, R74, R98.reuse ;  /* 0x000000624a4a7220 */ /* 0x080fe20000400000 */
[----:B------:R-:W-:Y:S01]  /*7600*/  ISETP.GT.AND P1, PT, R3, RZ, P3 ;  /* 0x000000ff0300720c */ /* 0x000fe20001f24270 */
[-C--:B------:R-:W-:Y:S01]  /*7610*/  FMUL R75, R75, R98.reuse ;  /* 0x000000624b4b7220 */ /* 0x080fe20000400000 */
[----:B------:R-:W-:Y:S01]  /*7620*/  F2FP.F16.F32.PACK_AB R83, RZ, R83 ;  /* 0x00000053ff53723e */ /* 0x000fe200000000ff */
[--C-:B-1----:R-:W-:Y:S01]  /*7630*/  IMAD.X R81, R21, 0x1, R15.reuse, P2 ;  /* 0x0000000115517824 */ /* 0x102fe200010e060f */
[----:B------:R-:W-:Y:S01]  /*7640*/  ISETP.GT.AND P2, PT, R3, 0x1, P3 ;  /* 0x000000010300780c */ /* 0x000fe20001f44270 */
[----:B------:R-:W-:Y:S01]  /*7650*/  FMUL R76, R76, R98 ;  /* 0x000000624c4c7220 */ /* 0x000fe20000400000 */
[----:B------:R-:W-:Y:S01]  /*7660*/  F2FP.F16.F32.PACK_AB R84, RZ, R84 ;  /* 0x00000054ff54723e */ /* 0x000fe200000000ff */
[-C--:B------:R-:W-:Y:S01]  /*7670*/  FMUL R77, R77, R98.reuse ;  /* 0x000000624d4d7220 */ /* 0x080fe20000400000 */
[----:B------:R-:W-:Y:S01]  /*7680*/  F2FP.F16.F32.PACK_AB R85, RZ, R85 ;  /* 0x00000055ff55723e */ /* 0x000fe200000000ff */
[----:B------:R-:W-:Y:S01]  /*7690*/  FMUL R78, R78, R98 ;  /* 0x000000624e4e7220 */ /* 0x000fe20000400000 */
[----:B------:R-:W-:Y:S01]  /*76a0*/  F2FP.F16.F32.PACK_AB R86, RZ, R86 ;  /* 0x00000056ff56723e */ /* 0x000fe200000000ff */
[-C--:B------:R-:W-:Y:S01]  /*76b0*/  FMUL R79, R79, R98.reuse ;  /* 0x000000624f4f7220 */ /* 0x080fe20000400000 */
[----:B------:R-:W-:Y:S01]  /*76c0*/  F2FP.F16.F32.PACK_AB R87, RZ, R87 ;  /* 0x00000057ff57723e */ /* 0x000fe200000000ff */
[----:B------:R0:W-:Y:S01]  /*76d0*/  @P1 STG.E.U16 desc[UR46][R80.64], R82 ;  /* 0x0000005250001986 */ /* 0x0001e2000c10152e */
[C---:B------:R-:W-:Y:S01]  /*76e0*/  ISETP.GT.AND P1, PT, R3.reuse, 0x8, P0 ;  /* 0x000000080300780c */ /* 0x040fe20000724270 */
[----:B------:R-:W-:Y:S01]  /*76f0*/  FMUL R64, R64, R98 ;  /* 0x0000006240407220 */ /* 0x000fe20000400000 */
[----:B------:R-:W-:Y:S01]  /*7700*/  F2FP.F16.F32.PACK_AB R72, RZ, R72 ;  /* 0x00000048ff48723e */ /* 0x000fe200000000ff */
[----:B------:R1:W-:Y:S01]  /*7710*/  @P2 STG.E.U16 desc[UR46][R80.64+0x2], R83 ;  /* 0x0000025350002986 */ /* 0x0003e2000c10152e */
[----:B------:R-:W-:Y:S01]  /*7720*/  ISETP.GT.AND P2, PT, R3, 0x9, P0 ;  /* 0x000000090300780c */ /* 0x000fe20000744270 */
[-C--:B------:R-:W-:Y:S01]  /*7730*/  FMUL R65, R65, R98.reuse ;  /* 0x0000006241417220 */ /* 0x080fe20000400000 */
[----:B------:R-:W-:Y:S01]  /*7740*/  PRMT R20, R72, 0x7610, R20 ;  /* 0x0000761048147816 */ /* 0x000fe20000000014 */
[-C--:B------:R-:W-:Y:S01]  /*7750*/  FMUL R66, R66, R98.reuse ;  /* 0x0000006242427220 */ /* 0x080fe20000400000 */
[----:B------:R-:W-:Y:S01]  /*7760*/  F2FP.F16.F32.PACK_AB R73, RZ, R73 ;  /* 0x00000049ff49723e */ /* 0x000fe200000000ff */
[----:B------:R-:W-:Y:S01]  /*7770*/  FMUL R67, R67, R98 ;  /* 0x0000006243437220 */ /* 0x000fe20000400000 */
[----:B------:R-:W-:Y:S01]  /*7780*/  F2FP.F16.F32.PACK_AB R74, RZ, R74 ;  /* 0x0000004aff4a723e */ /* 0x000fe200000000ff */
[-C--:B------:R-:W-:Y:S01]  /*7790*/  FMUL R68, R68, R98.reuse ;  /* 0x0000006244447220 */ /* 0x080fe20000400000 */
[----:B------:R-:W-:Y:S01]  /*77a0*/  F2FP.F16.F32.PACK_AB R75, RZ, R75 ;  /* 0x0000004bff4b723e */ /* 0x000fe200000000ff */
[----:B------:R2:W-:Y:S01]  /*77b0*/  @P1 STG.E.U16 desc[UR46][R14.64+0x10], R84 ;  /* 0x000010540e001986 */ /* 0x0005e2000c10152e */
[----:B------:R-:W-:Y:S01]  /*77c0*/  ISETP.GT.AND P1, PT, R3, 0x8, P3 ;  /* 0x000000080300780c */ /* 0x000fe20001f24270 */
[----:B------:R-:W-:Y:S01]  /*77d0*/  FMUL R69, R69, R98 ;  /* 0x0000006245457220 */ /* 0x000fe20000400000 */
[----:B------:R-:W-:Y:S01]  /*77e0*/  F2FP.F16.F32.PACK_AB R76, RZ, R76 ;  /* 0x0000004cff4c723e */ /* 0x000fe200000000ff */
[----:B0-----:R-:W-:Y:S01]  /*77f0*/  @P2 IMAD.MOV.U32 R82, RZ, RZ, R14 ;  /* 0x000000ffff522224 */ /* 0x001fe200078e000e */
[----:B------:R-:W-:Y:S01]  /*7800*/  F2FP.F16.F32.PACK_AB R77, RZ, R77 ;  /* 0x0000004dff4d723e */ /* 0x000fe200000000ff */
[--C-:B-1----:R-:W-:Y:S01]  /*7810*/  @P2 IMAD.MOV.U32 R83, RZ, RZ, R15.reuse ;  /* 0x000000ffff532224 */ /* 0x102fe200078e000f */
[----:B------:R-:W-:Y:S01]  /*7820*/  F2FP.F16.F32.PACK_AB R78, RZ, R78 ;  /* 0x0000004eff4e723e */ /* 0x000fe200000000ff */
[-C--:B------:R-:W-:Y:S01]  /*7830*/  FMUL R70, R70, R98.reuse ;  /* 0x0000006246467220 */ /* 0x080fe20000400000 */
[----:B------:R-:W-:Y:S01]  /*7840*/  F2FP.F16.F32.PACK_AB R79, RZ, R79 ;  /* 0x0000004fff4f723e */ /* 0x000fe200000000ff */
[-C--:B------:R-:W-:Y:S01]  /*7850*/  FMUL R71, R71, R98.reuse ;  /* 0x0000006247477220 */ /* 0x080fe20000400000 */
[----:B------:R-:W-:Y:S01]  /*7860*/  @P2 STG.E.U16 desc[UR46][R82.64+0x12], R85 ;  /* 0x0000125552002986 */ /* 0x000fe2000c10152e */
[----:B------:R-:W-:Y:S01]  /*7870*/  ISETP.GT.AND P2, PT, R3, 0x9, P3 ;  /* 0x000000090300780c */ /* 0x000fe20001f44270 */
[----:B------:R-:W-:Y:S01]  /*7880*/  FMUL R56, R56, R98 ;  /* 0x0000006238387220 */ /* 0x000fe20000400000 */
[----:B------:R-:W-:Y:S01]  /*7890*/  F2FP.F16.F32.PACK_AB R64, RZ, R64 ;  /* 0x00000040ff40723e */ /* 0x000fe200000000ff */
[----:B------:R-:W-:Y:S01]  /*78a0*/  @P1 STG.E.U16 desc[UR46][R80.64+0x10], R86 ;  /* 0x0000105650001986 */ /* 0x000fe2000c10152e */
[----:B--2---:R-:W-:Y:S01]  /*78b0*/  IADD3 R14, P1, R91, R14, RZ ;  /* 0x0000000e5b0e7210 */ /* 0x004fe20007f3e0ff */
[-C--:B------:R-:W-:Y:S01]  /*78c0*/  FMUL R57, R57, R98.reuse ;  /* 0x0000006239397220 */ /* 0x080fe20000400000 */
[----:B------:R-:W-:Y:S01]  /*78d0*/  F2FP.F16.F32.PACK_AB R65, RZ, R65 ;  /* 0x00000041ff41723e */ /* 0x000fe200000000ff */
[----:B------:R-:W-:Y:S01]  /*78e0*/  FMUL R58, R58, R98 ;  /* 0x000000623a3a7220 */ /* 0x000fe20000400000 */
[----:B------:R-:W-:Y:S01]  /*78f0*/  F2FP.F16.F32.PACK_AB R66, RZ, R66 ;  /* 0x00000042ff42723e */ /* 0x000fe200000000ff */
[----:B------:R-:W-:Y:S01]  /*7900*/  IMAD.X R15, R89, 0x1, R15, P1 ;  /* 0x00000001590f7824 */ /* 0x000fe200008e060f */
[----:B------:R-:W-:Y:S01]  /*7910*/  F2FP.F16.F32.PACK_AB R67, RZ, R67 ;  /* 0x00000043ff43723e */ /* 0x000fe200000000ff */
[----:B------:R-:W-:Y:S01]  /*7920*/  FMUL R59, R59, R98 ;  /* 0x000000623b3b7220 */ /* 0x000fe20000400000 */
[----:B------:R-:W-:Y:S01]  /*7930*/  F2FP.F16.F32.PACK_AB R68, RZ, R68 ;  /* 0x00000044ff44723e */ /* 0x000fe200000000ff */
[----:B------:R-:W-:Y:S01]  /*7940*/  @P2 STG.E.U16 desc[UR46][R80.64+0x12], R87 ;  /* 0x0000125750002986 */ /* 0x000fe2000c10152e */
[----:B------:R-:W-:Y:S01]  /*7950*/  ISETP.GT.AND P2, PT, R106, 0x100, PT ;  /* 0x000001006a00780c */ /* 0x000fe20003f44270 */
[-C--:B------:R-:W-:Y:S01]  /*7960*/  FMUL R60, R60, R98.reuse ;  /* 0x000000623c3c7220 */ /* 0x080fe20000400000 */
[----:B------:R-:W-:Y:S01]  /*7970*/  F2FP.F16.F32.PACK_AB R69, RZ, R69 ;  /* 0x00000045ff45723e */ /* 0x000fe200000000ff */
[-C--:B------:R-:W-:Y:S01]  /*7980*/  FMUL R61, R61, R98.reuse ;  /* 0x000000623d3d7220 */ /* 0x080fe20000400000 */
[----:B------:R-:W-:Y:S01]  /*7990*/  ISETP.GT.AND P1, PT, R3, RZ, P2 ;  /* 0x000000ff0300720c */ /* 0x000fe20001724270 */
        /* <DEDUP_REMOVED lines=12> */
[----:B------:R-:W-:Y:S01]  /*7a60*/  @P1 STG.E.U16 desc[UR46][R14.64], R20 ;  /* 0x000000140e001986 */ /* 0x000fe2000c10152e */
        /* <DEDUP_REMOVED lines=11> */
[----:B------:R-:W-:Y:S01]  /*7b20*/  FMUL R41, R41, R98 ;  /* 0x0000006229297220 */ /* 0x000fe20000400000 */
[----:B------:R-:W-:Y:S01]  /*7b30*/  F2FP.F16.F32.PACK_AB R49, RZ, R49 ;  /* 0x00000031ff31723e */ /* 0x000fe200000000ff */
[----:B------:R0:W-:Y:S01]  /*7b40*/  @P1 STG.E.U16 desc[UR46][R14.64+0x2], R73 ;  /* 0x000002490e001986 */ /* 0x0001e2000c10152e */
[----:B------:R-:W-:Y:S01]  /*7b50*/  IADD3 R72, P1, R23, R14, RZ ;  /* 0x0000000e17487210 */ /* 0x000fe20007f3e0ff */
        /* <DEDUP_REMOVED lines=10> */
[----:B0-----:R-:W-:Y:S01]  /*7c00*/  IMAD.X R73, R21, 0x1, R15, P1 ;  /* 0x0000000115497824 */ /* 0x001fe200008e060f */
        /* <DEDUP_REMOVED lines=13> */
[-C--:B------:R-:W-:Y:S01]  /*7ce0*/  FMUL R37, R37, R98.reuse ;  /* 0x0000006225257220 */ /* 0x080fe20000400000 */
[----:B------:R-:W-:Y:S01]  /*7cf0*/  F2FP.F16.F32.PACK_AB R45, RZ, R45 ;  /* 0x0000002dff2d723e */ /* 0x000fe200000000ff */
[----:B------:R-:W-:Y:S01]  /*7d00*/  FMUL R38, R38, R98 ;  /* 0x0000006226267220 */ /* 0x000fe20000400000 */
        /* <DEDUP_REMOVED lines=19> */
[-C--:B------:R-:W-:Y:S01]  /*7e40*/  FMUL R30, R30, R98.reuse ;  /* 0x000000621e1e7220 */ /* 0x080fe20000400000 */
[----:B------:R-:W-:Y:S01]  /*7e50*/  F2FP.F16.F32.PACK_AB R37, RZ, R37 ;  /* 0x00000025ff25723e */ /* 0x000fe200000000ff */
[----:B------:R-:W-:Y:S01]  /*7e60*/  FMUL R31, R31, R98 ;  /* 0x000000621f1f7220 */ /* 0x000fe20000400000 */
[----:B------:R-:W-:-:S02]  /*7e70*/  F2FP.F16.F32.PACK_AB R38, RZ, R38 ;  /* 0x00000026ff26723e */ /* 0x000fc400000000ff */
[----:B------:R-:W-:Y:S02]  /*7e80*/  F2FP.F16.F32.PACK_AB R39, RZ, R39 ;  /* 0x00000027ff27723e */ /* 0x000fe400000000ff */
[----:B------:R-:W-:Y:S02]  /*7e90*/  F2FP.F16.F32.PACK_AB R24, RZ, R24 ;  /* 0x00000018ff18723e */ /* 0x000fe400000000ff */
[----:B------:R-:W-:Y:S01]  /*7ea0*/  F2FP.F16.F32.PACK_AB R25, RZ, R25 ;  /* 0x00000019ff19723e */ /* 0x000fe200000000ff */
[----:B------:R-:W-:Y:S01]  /*7eb0*/  @P6 STG.E.U16 desc[UR46][R14.64+0x10], R76 ;  /* 0x0000104c0e006986 */ /* 0x000fe2000c10152e */
[----:B------:R-:W-:Y:S02]  /*7ec0*/  ISETP.GT.AND P6, PT, R3, 0x9, P2 ;  /* 0x000000090300780c */ /* 0x000fe400017c4270 */
[----:B------:R-:W-:Y:S02]  /*7ed0*/  F2FP.F16.F32.PACK_AB R26, RZ, R26 ;  /* 0x0000001aff1a723e */ /* 0x000fe400000000ff */
[----:B------:R-:W-:-:S02]  /*7ee0*/  F2FP.F16.F32.PACK_AB R27, RZ, R27 ;  /* 0x0000001bff1b723e */ /* 0x000fc400000000ff */
[----:B------:R-:W-:Y:S02]  /*7ef0*/  F2FP.F16.F32.PACK_AB R28, RZ, R28 ;  /* 0x0000001cff1c723e */ /* 0x000fe400000000ff */
[----:B------:R-:W-:Y:S02]  /*7f00*/  F2FP.F16.F32.PACK_AB R29, RZ, R29 ;  /* 0x0000001dff1d723e */ /* 0x000fe400000000ff */
[----:B------:R-:W-:Y:S02]  /*7f10*/  F2FP.F16.F32.PACK_AB R30, RZ, R30 ;  /* 0x0000001eff1e723e */ /* 0x000fe400000000ff */
[----:B------:R-:W-:Y:S01]  /*7f20*/  F2FP.F16.F32.PACK_AB R31, RZ, R31 ;  /* 0x0000001fff1f723e */ /* 0x000fe200000000ff */
[----:B------:R-:W-:Y:S01]  /*7f30*/  @P6 STG.E.U16 desc[UR46][R14.64+0x12], R77 ;  /* 0x0000124d0e006986 */ /* 0x000fe2000c10152e */
[----:B0-----:R-:W-:-:S05]  /*7f40*/  IADD3 R72, P6, R14, R23, RZ ;  /* 0x000000170e487210 */ /* 0x001fca0007fde0ff */
[----:B------:R-:W-:Y:S01]  /*7f50*/  IMAD.X R73, R15, 0x1, R21, P6 ;  /* 0x000000010f497824 */ /* 0x000fe200030e0615 */
[----:B------:R-:W-:-:S13]  /*7f60*/  ISETP.GT.AND P6, PT, R3, 0x8, P1 ;  /* 0x000000080300780c */ /* 0x000fda0000fc4270 */
[----:B------:R-:W-:Y:S01]  /*7f70*/  @P6 STG.E.U16 desc[UR46][R72.64+0x10], R78 ;  /* 0x0000104e48006986 */ /* 0x000fe2000c10152e */
[----:B------:R-:W-:-:S13]  /*7f80*/  ISETP.GT.AND P6, PT, R3, 0x9, P1 ;  /* 0x000000090300780c */ /* 0x000fda0000fc4270 */
[----:B------:R0:W-:Y:S01]  /*7f90*/  @P6 STG.E.U16 desc[UR46][R12.64+0x12], R79 ;  /* 0x0000124f0c006986 */ /* 0x0001e2000c10152e */
[----:B------:R-:W-:-:S13]  /*7fa0*/  ISETP.GT.AND P6, PT, R3, 0x10, P4 ;  /* 0x000000100300780c */ /* 0x000fda00027c4270 */
[----:B------:R-:W-:Y:S01]  /*7fb0*/  @P6 STG.E.U16 desc[UR46][R6.64+0x20], R64 ;  /* 0x0000204006006986 */ /* 0x000fe2000c10152e */
        /* <DEDUP_REMOVED lines=14> */
[----:B0-----:R-:W-:-:S05]  /*80a0*/  IADD3 R12, P6, R91, R10, RZ ;  /* 0x0000000a5b0c7210 */ /* 0x001fca0007fde0ff */
[----:B------:R-:W-:Y:S01]  /*80b0*/  IMAD.X R13, R11, 0x1, R89, P6 ;  /* 0x000000010b0d7824 */ /* 0x000fe200030e0659 */
[----:B------:R-:W-:-:S13]  /*80c0*/  ISETP.GT.AND P6, PT, R3, 0x10, P0 ;  /* 0x000000100300780c */ /* 0x000fda00007c4270 */
[----:B------:R-:W-:Y:S01]  /*80d0*/  @P6 STG.E.U16 desc[UR46][R10.64+0x20], R56 ;  /* 0x000020380a006986 */ /* 0x000fe2000c10152e */
[----:B------:R-:W-:-:S13]  /*80e0*/  ISETP.GT.AND P6, PT, R3, 0x11, P0 ;  /* 0x000000110300780c */ /* 0x000fda00007c4270 */
[----:B------:R-:W-:Y:S01]  /*80f0*/  @P6 STG.E.U16 desc[UR46][R10.64+0x22], R57 ;  /* 0x000022390a006986 */ /* 0x000fe2000c10152e */
[----:B------:R-:W-:-:S05]  /*8100*/  IADD3 R14, P6, R23, R10, RZ ;  /* 0x0000000a170e7210 */ /* 0x000fca0007fde0ff */
[----:B------:R-:W-:Y:S01]  /*8110*/  IMAD.X R15, R11, 0x1, R21, P6 ;  /* 0x000000010b0f7824 */ /* 0x000fe200030e0615 */
[----:B------:R-:W-:-:S05]  /*8120*/  IADD3 R20, P6, R23, R12, RZ ;  /* 0x0000000c17147210 */ /* 0x000fca0007fde0ff */
[----:B------:R-:W-:Y:S01]  /*8130*/  IMAD.X R21, R21, 0x1, R13, P6 ;  /* 0x0000000115157824 */ /* 0x000fe200030e060d */
        /* <DEDUP_REMOVED lines=36> */
[C---:B------:R-:W-:Y:S02]  /*8380*/  ISETP.GT.AND P6, PT, R3.reuse, 0x28, P4 ;  /* 0x000000280300780c */ /* 0x040fe400027c4270 */
[----:B------:R-:W-:-:S11]  /*8390*/  ISETP.GT.AND P4, PT, R3, 0x29, P4 ;  /* 0x000000290300780c */ /* 0x000fd60002784270 */
[----:B------:R-:W-:Y:S04]  /*83a0*/  @P6 STG.E.U16 desc[UR46][R6.64+0x50], R44 ;  /* 0x0000502c06006986 */ /* 0x000fe8000c10152e */
[----:B------:R0:W-:Y:S01]  /*83b0*/  @P4 STG.E.U16 desc[UR46][R6.64+0x52], R45 ;  /* 0x0000522d06004986 */ /* 0x0001e2000c10152e */
[C---:B------:R-:W-:Y:S02]  /*83c0*/  ISETP.GT.AND P4, PT, R3.reuse, 0x28, P5 ;  /* 0x000000280300780c */ /* 0x040fe40002f84270 */
[----:B------:R-:W-:-:S11]  /*83d0*/  ISETP.GT.AND P5, PT, R3, 0x29, P5 ;  /* 0x000000290300780c */ /* 0x000fd60002fa4270 */
[----:B------:R-:W-:Y:S01]  /*83e0*/  @P4 STG.E.U16 desc[UR46][R8.64+0x50], R46 ;  /* 0x0000502e08004986 */ /* 0x000fe2000c10152e */
[----:B------:R-:W-:-:S03]  /*83f0*/  ISETP.GT.AND P4, PT, R3, 0x20, P0 ;  /* 0x000000200300780c */ /* 0x000fc60000784270 */
[----:B------:R-:W-:Y:S01]  /*8400*/  @P5 STG.E.U16 desc[UR46][R8.64+0x52], R47 ;  /* 0x0000522f08005986 */ /* 0x000fe2000c10152e */
[----:B------:R-:W-:-:S09]  /*8410*/  ISETP.GT.AND P5, PT, R3, 0x21, P0 ;  /* 0x000000210300780c */ /* 0x000fd200007a4270 */
[----:B0-----:R-:W-:Y:S02]  /*8420*/  @P4 IMAD.MOV.U32 R6, RZ, RZ, R10 ;  /* 0x000000ffff064224 */ /* 0x001fe400078e000a */
[----:B------:R-:W-:-:S05]  /*8430*/  @P4 IMAD.MOV.U32 R7, RZ, RZ, R11 ;  /* 0x000000ffff074224 */ /* 0x000fca00078e000b */
[----:B------:R0:W-:Y:S01]  /*8440*/  @P4 STG.E.U16 desc[UR46][R6.64+0x40], R32 ;  /* 0x0000402006004986 */ /* 0x0001e2000c10152e */
[----:B------:R-:W-:Y:S01]  /*8450*/  ISETP.GT.AND P4, PT, R3, 0x20, P3 ;  /* 0x000000200300780c */ /* 0x000fe20001f84270 */
[----:B0-----:R-:W-:Y:S02]  /*8460*/  @P5 IMAD.MOV.U32 R6, RZ, RZ, R10 ;  /* 0x000000ffff065224 */ /* 0x001fe400078e000a */
[----:B------:R-:W-:-:S05]  /*8470*/  @P5 IMAD.MOV.U32 R7, RZ, RZ, R11 ;  /* 0x000000ffff075224 */ /* 0x000fca00078e000b */
[----:B------:R0:W-:Y:S01]  /*8480*/  @P5 STG.E.U16 desc[UR46][R6.64+0x42], R33 ;  /* 0x0000422106005986 */ /* 0x0001e2000c10152e */
[----:B------:R-:W-:-:S04]  /*8490*/  ISETP.GT.AND P5, PT, R3, 0x21, P3 ;  /* 0x000000210300780c */ /* 0x000fc80001fa4270 */
[----:B0-----:R-:W-:Y:S02]  /*84a0*/  @P4 IMAD.MOV.U32 R6, RZ, RZ, R14 ;  /* 0x000000ffff064224 */ /* 0x001fe400078e000e */
[----:B------:R-:W-:-:S05]  /*84b0*/  @P4 IMAD.MOV.U32 R7, RZ, RZ, R15 ;  /* 0x000000ffff074224 */ /* 0x000fca00078e000f */
[----:B------:R0:W-:Y:S01]  /*84c0*/  @P4 STG.E.U16 desc[UR46][R6.64+0x40], R34 ;  /* 0x0000402206004986 */ /* 0x0001e2000c10152e */
[C---:B------:R-:W-:Y:S02]  /*84d0*/  ISETP.GT.AND P4, PT, R3.reuse, 0x28, P0 ;  /* 0x000000280300780c */ /* 0x040fe40000784270 */
[----:B------:R-:W-:Y:S01]  /*84e0*/  ISETP.GT.AND P0, PT, R3, 0x29, P0 ;  /* 0x000000290300780c */ /* 0x000fe20000704270 */
        /* <DEDUP_REMOVED lines=8> */
[----:B------:R-:W-:-:S03]  /*8570*/  ISETP.GT.AND P4, PT, R3, 0x20, P2 ;  /* 0x000000200300780c */ /* 0x000fc60001784270 */
[----:B------:R-:W-:Y:S01]  /*8580*/  @P0 STG.E.U16 desc[UR46][R10.64+0x52], R37 ;  /* 0x000052250a000986 */ /* 0x000fe2000c10152e */
[----:B------:R-:W-:Y:S01]  /*8590*/  ISETP.GT.AND P0, PT, R3, 0x21, P2 ;  /* 0x000000210300780c */ /* 0x000fe20001704270 */
[----:B0-----:R-:W-:Y:S02]  /*85a0*/  @P5 IMAD.MOV.U32 R6, RZ, RZ, R14 ;  /* 0x000000ffff065224 */ /* 0x001fe400078e000e */
[----:B------:R-:W-:-:S05]  /*85b0*/  @P5 IMAD.MOV.U32 R7, RZ, RZ, R15 ;  /* 0x000000ffff075224 */ /* 0x000fca00078e000f */
[----:B------:R0:W-:Y:S01]  /*85c0*/  @P5 STG.E.U16 desc[UR46][R6.64+0x50], R38 ;  /* 0x0000502606005986 */ /* 0x0001e2000c10152e */
[----:B------:R-:W-:-:S03]  /*85d0*/  ISETP.GT.AND P5, PT, R3, 0x20, P1 ;  /* 0x000000200300780c */ /* 0x000fc60000fa4270 */
[----:B------:R1:W-:Y:S01]  /*85e0*/  @P3 STG.E.U16 desc[UR46][R14.64+0x52], R39 ;  /* 0x000052270e003986 */ /* 0x0003e2000c10152e */
[----:B------:R-:W-:-:S03]  /*85f0*/  ISETP.GT.AND P3, PT, R3, 0x21, P1 ;  /* 0x000000210300780c */ /* 0x000fc60000f64270 */
[----:B------:R1:W-:Y:S01]  /*8600*/  @P4 STG.E.U16 desc[UR46][R12.64+0x40], R24 ;  /* 0x000040180c004986 */ /* 0x0003e2000c10152e */
[C---:B------:R-:W-:Y:S02]  /*8610*/  ISETP.GT.AND P4, PT, R3.reuse, 0x28, P1 ;  /* 0x000000280300780c */ /* 0x040fe40000f84270 */
[C---:B------:R-:W-:Y:S01]  /*8620*/  ISETP.GT.AND P1, PT, R3.reuse, 0x29, P1 ;  /* 0x000000290300780c */ /* 0x040fe20000f24270 */
[----:B------:R1:W-:Y:S01]  /*8630*/  @P0 STG.E.U16 desc[UR46][R12.64+0x42], R25 ;  /* 0x000042190c000986 */ /* 0x0003e2000c10152e */
[C---:B------:R-:W-:Y:S02]  /*8640*/  ISETP.GT.AND P0, PT, R3.reuse, 0x28, P2 ;  /* 0x000000280300780c */ /* 0x040fe40001704270 */
[----:B------:R-:W-:Y:S01]  /*8650*/  ISETP.GT.AND P2, PT, R3, 0x29, P2 ;  /* 0x000000290300780c */ /* 0x000fe20001744270 */
[----:B------:R1:W-:Y:S04]  /*8660*/  @P5 STG.E.U16 desc[UR46][R4.64+0x40], R26 ;  /* 0x0000401a04005986 */ /* 0x0003e8000c10152e */
[----:B------:R1:W-:Y:S04]  /*8670*/  @P3 STG.E.U16 desc[UR46][R4.64+0x42], R27 ;  /* 0x0000421b04003986 */ /* 0x0003e8000c10152e */
[----:B0-----:R-:W-:-:S02]  /*8680*/  @P1 IMAD.MOV.U32 R6, RZ, RZ, R4 ;  /* 0x000000ffff061224 */ /* 0x001fc400078e0004 */
[----:B------:R-:W-:Y:S01]  /*8690*/  @P1 IMAD.MOV.U32 R7, RZ, RZ, R5 ;  /* 0x000000ffff071224 */ /* 0x000fe200078e0005 */
[----:B------:R1:W-:Y:S04]  /*86a0*/  @P0 STG.E.U16 desc[UR46][R12.64+0x50], R28 ;  /* 0x0000501c0c000986 */ /* 0x0003e8000c10152e */
[----:B------:R1:W-:Y:S04]  /*86b0*/  @P2 STG.E.U16 desc[UR46][R12.64+0x52], R29 ;  /* 0x0000521d0c002986 */ /* 0x0003e8000c10152e */
[----:B------:R1:W-:Y:S04]  /*86c0*/  @P4 STG.E.U16 desc[UR46][R4.64+0x50], R30 ;  /* 0x0000501e04004986 */ /* 0x0003e8000c10152e */
[----:B------:R1:W-:Y:S02]  /*86d0*/  @P1 STG.E.U16 desc[UR46][R6.64+0x52], R31 ;  /* 0x0000521f06001986 */ /* 0x0003e4000c10152e */
.L_x_168:
[----:B------:R-:W-:Y:S05]  /*86e0*/  BSYNC B0 ;  /* 0x0000000000007941 */ /* 0x000fea0003800000 */
.L_x_32:
[----:B------:R-:W-:Y:S01]  /*86f0*/  IADD3 R16, P0, R16, UR44, RZ ;  /* 0x0000002c10107c10 */ /* 0x000fe2000ff1e0ff */
[----:B------:R-:W-:Y:S01]  /*8700*/  ULDC.64 UR4, c[0x0][0x650] ;  /* 0x0001940000047ab9 */ /* 0x000fe20000000a00 */
[----:B------:R-:W-:Y:S01]  /*8710*/  PRMT R3, RZ, 0x7610, R3 ;  /* 0x00007610ff037816 */ /* 0x000fe20000000003 */
[----:B----4-:R-:W-:Y:S01]  /*8720*/  IMAD.MOV.U32 R104, RZ, RZ, -0x1 ;  /* 0xffffffffff687424 */ /* 0x010fe200078e00ff */
[----:B------:R-:W-:Y:S01]  /*8730*/  IADD3.X R17, R17, UR38, RZ, P0, !PT ;  /* 0x0000002611117c10 */ /* 0x000fe200087fe4ff */
[----:B------:R-:W-:Y:S01]  /*8740*/  IMAD.MOV.U32 R23, RZ, RZ, -0x1 ;  /* 0xffffffffff177424 */ /* 0x000fe200078e00ff */
[----:B------:R-:W-:-:S04]  /*8750*/  ISETP.GE.U32.AND P0, PT, R16, UR4, PT ;  /* 0x0000000410007c0c */ /* 0x000fc8000bf06070 */
[----:B------:R-:W-:-:S13]  /*8760*/  ISETP.GE.U32.AND.EX P0, PT, R17, UR5, PT, P0 ;  /* 0x0000000511007c0c */ /* 0x000fda000bf06100 */
[----:B------:R-:W-:Y:S05]  /*8770*/  @P0 BRA `(.L_x_169) ;  /* 0x0000000400640947 */ /* 0x000fea0003800000 */
[----:B-1----:R-:W1:Y:S01]  /*8780*/  S2R R12, SR_CTAID.X ;  /* 0x00000000000c7919 */ /* 0x002e620000002500 */
[----:B0-23--:R-:W0:Y:S01]  /*8790*/  LDC.64 R10, c[0x0][0x628] ;  /* 0x00018a00ff0a7b82 */ /* 0x00de220000000a00 */
[----:B------:R-:W-:Y:S01]  /*87a0*/  ULDC UR4, c[0x0][0x150] ;  /* 0x0000540000047ab9 */ /* 0x000fe20000000800 */
[----:B------:R-:W-:Y:S01]  /*87b0*/  IMAD.MOV.U32 R8, RZ, RZ, R16 ;  /* 0x000000ffff087224 */ /* 0x000fe200078e0010 */
[----:B------:R-:W2:Y:S01]  /*87c0*/  S2R R24, SR_CTAID.Y ;  /* 0x0000000000187919 */ /* 0x000ea20000002600 */
[----:B------:R-:W-:-:S04]  /*87d0*/  IMAD.MOV.U32 R9, RZ, RZ, R17 ;  /* 0x000000ffff097224 */ /* 0x000fc800078e0011 */
[----:B------:R-:W3:Y:S08]  /*87e0*/  LDC R21, c[0x0][0x144] ;  /* 0x00005100ff157b82 */ /* 0x000ef00000000800 */
[----:B------:R-:W4:Y:S08]  /*87f0*/  LDC R0, c[0x0][0x630] ;  /* 0x00018c00ff007b82 */ /* 0x000f300000000800 */
[----:B------:R-:W2:Y:S01]  /*8800*/  LDC.64 R14, c[0x0][0x620] ;  /* 0x00018800ff0e7b82 */ /* 0x000ea20000000a00 */
[----:B0-----:R-:W-:-:S04]  /*8810*/  ISETP.NE.U32.AND P0, PT, R10, RZ, PT ;  /* 0x000000ff0a00720c */ /* 0x001fc80003f05070 */
[----:B------:R-:W-:Y:S02]  /*8820*/  ISETP.NE.AND.EX P0, PT, R11, RZ, PT, P0 ;  /* 0x000000ff0b00720c */ /* 0x000fe40003f05300 */
[----:B-1----:R-:W-:-:S05]  /*8830*/  I2FP.F32.U32 R3, R12 ;  /* 0x0000000c00037245 */ /* 0x002fca0000201000 */
[----:B------:R-:W-:-:S04]  /*8840*/  FMUL R3, R3, UR4 ;  /* 0x0000000403037c20 */ /* 0x000fc80008400000 */
[----:B------:R0:W1:Y:S02]  /*8850*/  F2I.U32.TRUNC.NTZ R20, R3 ;  /* 0x0000000300147305 */ /* 0x000064000020f000 */
[----:B---34-:R-:W-:Y:S05]  /*8860*/  @!P0 BRA `(.L_x_170) ;  /* 0x0000000000288947 */ /* 0x018fea0003800000 */
[----:B0-----:R-:W0:Y:S02]  /*8870*/  LDC R3, c[0x0][0x634] ;  /* 0x00018d00ff037b82 */ /* 0x001e240000000800 */
        /* <DEDUP_REMOVED lines=9> */
.L_x_170:
[----:B------:R-:W3:Y:S01]  /*8910*/  LDC.64 R28, c[0x0][0x640] ;  /* 0x00019000ff1c7b82 */ /* 0x000ee20000000a00 */
[-CC-:B------:R-:W-:Y:S01]  /*8920*/  SHF.R.U64 R23, R8, R0.reuse, R9.reuse ;  /* 0x0000000008177219 */ /* 0x180fe20000001209 */
[----:B-1----:R-:W-:Y:S01]  /*8930*/  IMAD.MOV R20, RZ, RZ, -R20 ;  /* 0x000000ffff147224 */ /* 0x002fe200078e0a14 */
[----:B------:R-:W-:Y:S01]  /*8940*/  SHF.R.U32.HI R0, RZ, R0, R9 ;  /* 0x00000000ff007219 */ /* 0x000fe20000011609 */
[----:B------:R-:W-:Y:S01]  /*8950*/  ULDC UR4, c[0x0][0x154] ;  /* 0x0000550000047ab9 */ /* 0x000fe20000000800 */
[----:B0-----:R-:W-:Y:S01]  /*8960*/  IADD3 R3, P0, RZ, -R23, RZ ;  /* 0x80000017ff037210 */ /* 0x001fe20007f1e0ff */
[----:B------:R-:W-:Y:S02]  /*8970*/  IMAD R21, R21, R20, R12 ;  /* 0x0000001415157224 */ /* 0x000fe400078e020c */
[----:B------:R-:W0:Y:S01]  /*8980*/  LDC R6, c[0x0][0x618] ;  /* 0x00018600ff067b82 */ /* 0x000e220000000800 */
[----:B------:R-:W-:Y:S02]  /*8990*/  IMAD.MOV.U32 R7, RZ, RZ, 0x1 ;  /* 0x00000001ff077424 */ /* 0x000fe400078e00ff */
[----:B------:R-:W-:-:S04]  /*89a0*/  IMAD.X R5, RZ, RZ, ~R0, P0 ;  /* 0x000000ffff057224 */ /* 0x000fc800000e0e00 */
[-C--:B--2---:R-:W-:Y:S01]  /*89b0*/  IMAD R0, R5, R14.reuse, RZ ;  /* 0x0000000e05007224 */ /* 0x084fe200078e02ff */
[----:B------:R-:W1:Y:S01]  /*89c0*/  LDC R8, c[0x0][0x608] ;  /* 0x00018200ff087b82 */ /* 0x000e620000000800 */
[----:B------:R-:W-:-:S04]  /*89d0*/  IMAD.WIDE.U32 R4, R3, R14, R16 ;  /* 0x0000000e03047225 */ /* 0x000fc800078e0010 */
[----:B------:R-:W-:Y:S01]  /*89e0*/  IMAD R3, R3, R15, R0 ;  /* 0x0000000f03037224 */ /* 0x000fe200078e0200 */
[----:B------:R-:W-:Y:S02]  /*89f0*/  I2FP.F32.U32 R0, R24 ;  /* 0x0000001800007245 */ /* 0x000fe40000201000 */
[----:B------:R-:W2:Y:S01]  /*8a00*/  LDC R26, c[0x0][0x658] ;  /* 0x00019600ff1a7b82 */ /* 0x000ea20000000800 */
[----:B------:R-:W-:Y:S01]  /*8a10*/  IMAD.IADD R3, R5, 0x1, R3 ;  /* 0x0000000105037824 */ /* 0x000fe200078e0203 */
[----:B---3--:R-:W-:Y:S01]  /*8a20*/  ISETP.NE.U32.AND P0, PT, R28, RZ, PT ;  /* 0x000000ff1c00720c */ /* 0x008fe20003f05070 */
[----:B------:R-:W-:Y:S01]  /*8a30*/  FMUL R0, R0, UR4 ;  /* 0x0000000400007c20 */ /* 0x000fe20008400000 */
[----:B------:R-:W-:Y:S02]  /*8a40*/  IMAD.MOV.U32 R5, RZ, RZ, -0x1 ;  /* 0xffffffffff057424 */ /* 0x000fe400078e00ff */
[----:B------:R-:W-:Y:S01]  /*8a50*/  ISETP.NE.AND.EX P0, PT, R29, RZ, PT, P0 ;  /* 0x000000ff1d00720c */ /* 0x000fe20003f05300 */
[----:B------:R3:W4:Y:S01]  /*8a60*/  F2I.U32.TRUNC.NTZ R13, R0 ;  /* 0x00000000000d7305 */ /* 0x000722000020f000 */
[----:B------:R-:W3:Y:S01]  /*8a70*/  LDC R15, c[0x0][0x148] ;  /* 0x00005200ff0f7b82 */ /* 0x000ee20000000800 */
[----:B0-----:R-:W-:-:S02]  /*8a80*/  SHF.R.U64 R12, R4, R6, R3 ;  /* 0x00000006040c7219 */ /* 0x001fc40000001203 */
[----:B------:R-:W-:-:S05]  /*8a90*/  SHF.R.U32.HI R3, RZ, R6, R3 ;  /* 0x00000006ff037219 */ /* 0x000fca0000011603 */
[----:B------:R-:W0:Y:S01]  /*8aa0*/  LDC R20, c[0x0][0x600] ;  /* 0x00018000ff147b82 */ /* 0x000e220000000800 */
[-CC-:B-1----:R-:W-:Y:S02]  /*8ab0*/  SHF.R.U64 R10, R12, R8.reuse, R3.reuse ;  /* 0x000000080c0a7219 */ /* 0x182fe40000001203 */
[----:B------:R-:W-:-:S05]  /*8ac0*/  SHF.R.U32.HI R3, RZ, R8, R3 ;  /* 0x00000008ff037219 */ /* 0x000fca0000011603 */
[----:B------:R-:W1:Y:S01]  /*8ad0*/  LDC R27, c[0x0][0x648] ;  /* 0x00019200ff1b7b82 */ /* 0x000e620000000800 */
[-C--:B--2---:R-:W-:Y:S02]  /*8ae0*/  SHF.L.U32 R4, R5, R26.reuse, RZ ;  /* 0x0000001a05047219 */ /* 0x084fe400000006ff */
[-CC-:B------:R-:W-:Y:S02]  /*8af0*/  SHF.R.U64 R14, R10, R26.reuse, R3.reuse ;  /* 0x0000001a0a0e7219 */ /* 0x180fe40000001203 */
[----:B------:R-:W-:Y:S02]  /*8b00*/  SHF.R.U32.HI R5, RZ, R26, R3 ;  /* 0x0000001aff057219 */ /* 0x000fe40000011603 */
[----:B------:R-:W-:Y:S01]  /*8b10*/  LOP3.LUT R25, RZ, R4, RZ, 0x33, !PT ;  /* 0x00000004ff197212 */ /* 0x000fe200078e33ff */
[----:B------:R-:W2:Y:S01]  /*8b20*/  LDC R30, c[0x0][0x638] ;  /* 0x00018e00ff1e7b82 */ /* 0x000ea20000000800 */
[----:B------:R-:W-:Y:S01]  /*8b30*/  SHF.L.U32 R26, R7, R26, RZ ;  /* 0x0000001a071a7219 */ /* 0x000fe200000006ff */
[----:B------:R-:W-:-:S06]  /*8b40*/  IMAD.MOV.U32 R4, RZ, RZ, R14 ;  /* 0x000000ffff047224 */ /* 0x000fcc00078e000e */
[----:B------:R-:W0:Y:S01]  /*8b50*/  LDC R31, c[0x0][0x610] ;  /* 0x00018400ff1f7b82 */ /* 0x000e220000000800 */
[----:B----4-:R-:W-:Y:S05]  /*8b60*/  @!P0 BRA `(.L_x_171) ;  /* 0x0000000000288947 */ /* 0x010fea0003800000 */
        /* <DEDUP_REMOVED lines=10> */
.L_x_171:
[----:B------:R-:W-:Y:S01]  /*8c10*/  ISETP.NE.AND P0, PT, R2, 0x1, PT ;  /* 0x000000010200780c */ /* 0x000fe20003f05270 */
[----:B0-----:R-:W-:Y:S01]  /*8c20*/  VIADD R7, R20, 0xffffffff ;  /* 0xffffffff14077836 */ /* 0x001fe20000000000 */
[----:B-1-3--:R-:W-:Y:S01]  /*8c30*/  SHF.R.U64 R0, R4, R27, R5 ;  /* 0x0000001b04007219 */ /* 0x00afe20000001205 */
[----:B------:R-:W-:Y:S01]  /*8c40*/  IMAD.MOV R13, RZ, RZ, -R13 ;  /* 0x000000ffff0d7224 */ /* 0x000fe200078e0a0d */
[----:B------:R-:W-:Y:S01]  /*8c50*/  LOP3.LUT R5, R10, R25, RZ, 0xc0, !PT ;  /* 0x000000190a057212 */ /* 0x000fe200078ec0ff */
[----:B------:R-:W-:Y:S01]  /*8c60*/  IMAD.MOV.U32 R4, RZ, RZ, 0x1 ;  /* 0x00000001ff047424 */ /* 0x000fe200078e00ff */
[----:B------:R-:W-:Y:S01]  /*8c70*/  LOP3.LUT R12, R12, R7, RZ, 0xc0, !PT ;  /* 0x000000070c0c7212 */ /* 0x000fe200078ec0ff */
[----:B------:R-:W-:Y:S02]  /*8c80*/  IMAD.MOV R3, RZ, RZ, -R0 ;  /* 0x000000ffff037224 */ /* 0x000fe400078e0a00 */
[----:B------:R-:W-:Y:S02]  /*8c90*/  IMAD R0, R26, R0, R5 ;  /* 0x000000001a007224 */ /* 0x000fe400078e0205 */
[----:B--2---:R-:W-:-:S02]  /*8ca0*/  IMAD R3, R3, R30, R14 ;  /* 0x0000001e03037224 */ /* 0x004fc400078e020e */
[----:B------:R-:W-:Y:S02]  /*8cb0*/  @P0 IMAD R21, R15, R13, R24 ;  /* 0x0000000d0f150224 */ /* 0x000fe400078e0218 */
[----:B------:R-:W-:Y:S01]  /*8cc0*/  IMAD R5, R3, R20, R12 ;  /* 0x0000001403057224 */ /* 0x000fe200078e020c */
[----:B------:R-:W-:Y:S01]  /*8cd0*/  PRMT R3, R4, 0x7610, R3 ;  /* 0x0000761004037816 */ /* 0x000fe20000000003 */
[----:B------:R-:W-:-:S05]  /*8ce0*/  IMAD R0, R0, R31, R21 ;  /* 0x0000001f00007224 */ /* 0x000fca00078e0215 */
[----:B------:R-:W-:Y:S02]  /*8cf0*/  SEL R104, R5, R0, !P0 ;  /* 0x0000000005687207 */ /* 0x000fe40004000000 */
[----:B------:R-:W-:-:S07]  /*8d00*/  SEL R0, R0, R5, !P0 ;  /* 0x0000000500007207 */ /* 0x000fce0004000000 */
.L_x_169:
[----:B------:R-:W-:Y:S01]  /*8d10*/  LOP3.LUT P0, RZ, R3, 0xff, RZ, 0xc0, !PT ;  /* 0x000000ff03ff7812 */ /* 0x000fe2000780c0ff */
[----:B------:R-:W-:-:S12]  /*8d20*/  IMAD.MOV.U32 R105, RZ, RZ, R0 ;  /* 0x000000ffff697224 */ /* 0x000fd800078e0000 */
[----:B------:R-:W-:Y:S05]  /*8d30*/  @P0 BRA `(.L_x_172) ;  /* 0xffffff8400a80947 */ /* 0x000fea000383ffff */
[----:B------:R-:W-:Y:S05]  /*8d40*/  EXIT ;  /* 0x000000000000794d */ /* 0x000fea0003800000 */
.L_x_7:
        /* <DEDUP_REMOVED lines=26> */
.L_x_174:
[----:B------:R-:W0:Y:S01]  /*8ef0*/  LDC.64 R30, c[0x0][0x640] ;  /* 0x00019000ff1e7b82 */ /* 0x000e220000000a00 */
[-CC-:B------:R-:W-:Y:S01]  /*8f00*/  SHF.R.U64 R21, R14, R8.reuse, R15.reuse ;  /* 0x000000080e157219 */ /* 0x180fe2000000120f */
[----:B------:R-:W-:Y:S01]  /*8f10*/  IMAD.MOV.U32 R27, RZ, RZ, 0x1 ;  /* 0x00000001ff1b7424 */ /* 0x000fe200078e00ff */
[----:B------:R-:W-:Y:S02]  /*8f20*/  SHF.R.U32.HI R7, RZ, R8, R15 ;  /* 0x00000008ff077219 */ /* 0x000fe4000001160f */
[----:B------:R-:W-:-:S03]  /*8f30*/  IADD3 R13, P0, RZ, -R21, RZ ;  /* 0x80000015ff0d7210 */ /* 0x000fc60007f1e0ff */
[----:B------:R-:W1:Y:S02]  /*8f40*/  LDC R12, c[0x0][0x618] ;  /* 0x00018600ff0c7b82 */ /* 0x000e640000000800 */
[----:B------:R-:W-:Y:S02]  /*8f50*/  IMAD.X R7, RZ, RZ, ~R7, P0 ;  /* 0x000000ffff077224 */ /* 0x000fe400000e0e07 */
[----:B------:R-:W-:-:S04]  /*8f60*/  IMAD.WIDE.U32 R10, R13, R22, R16 ;  /* 0x000000160d0a7225 */ /* 0x000fc800078e0010 */
[----:B------:R-:W2:Y:S01]  /*8f70*/  LDC R14, c[0x0][0x608] ;  /* 0x00018200ff0e7b82 */ /* 0x000ea20000000800 */
[----:B------:R-:W-:-:S04]  /*8f80*/  IMAD R8, R7, R22, RZ ;  /* 0x0000001607087224 */ /* 0x000fc800078e02ff */
[----:B------:R-:W-:-:S03]  /*8f90*/  IMAD R7, R13, R23, R8 ;  /* 0x000000170d077224 */ /* 0x000fc600078e0208 */
[----:B------:R-:W3:Y:S01]  /*8fa0*/  LDC R28, c[0x0][0x658] ;  /* 0x00019600ff1c7b82 */ /* 0x000ee20000000800 */
[----:B------:R-:W-:Y:S01]  /*8fb0*/  IMAD.IADD R7, R11, 0x1, R7 ;  /* 0x000000010b077824 */ /* 0x000fe200078e0207 */
[----:B0-----:R-:W-:Y:S01]  /*8fc0*/  ISETP.NE.U32.AND P0, PT, R30, RZ, PT ;  /* 0x000000ff1e00720c */ /* 0x001fe20003f05070 */
[----:B------:R-:W-:-:S03]  /*8fd0*/  IMAD.MOV.U32 R11, RZ, RZ, -0x1 ;  /* 0xffffffffff0b7424 */ /* 0x000fc600078e00ff */
        /* <DEDUP_REMOVED lines=8> */
[-C--:B---3--:R-:W-:Y:S02]  /*9060*/  SHF.L.U32 R10, R11, R28.reuse, RZ ;  /* 0x0000001c0b0a7219 */ /* 0x088fe400000006ff */
[--C-:B------:R-:W-:Y:S02]  /*9070*/  SHF.R.U64 R26, R22, R28, R7.reuse ;  /* 0x0000001c161a7219 */ /* 0x100fe40000001207 */
[----:B------:R-:W-:Y:S02]  /*9080*/  LOP3.LUT R29, RZ, R10, RZ, 0x33, !PT ;  /* 0x0000000aff1d7212 */ /* 0x000fe400078e33ff */
[----:B------:R-:W-:Y:S01]  /*9090*/  SHF.R.U32.HI R11, RZ, R28, R7 ;  /* 0x0000001cff0b7219 */ /* 0x000fe20000011607 */
[----:B------:R-:W3:Y:S01]  /*90a0*/  LDC R32, c[0x0][0x610] ;  /* 0x00018400ff207b82 */ /* 0x000ee20000000800 */
[----:B------:R-:W-:Y:S01]  /*90b0*/  IMAD.MOV.U32 R10, RZ, RZ, R26 ;  /* 0x000000ffff0a7224 */ /* 0x000fe200078e001a */
[----:B------:R-:W-:Y:S06]  /*90c0*/  @!P0 BRA `(.L_x_175) ;  /* 0x0000000000288947 */ /* 0x000fec0003800000 */
        /* <DEDUP_REMOVED lines=10> */
.L_x_175:
[----:B------:R-:W-:Y:S02]  /*9170*/  ISETP.NE.AND P0, PT, R2, 0x1, PT ;  /* 0x000000010200780c */ /* 0x000fe40003f05270 */
[----:B-1----:R-:W-:Y:S01]  /*9180*/  SHF.R.U64 R8, R10, R8, R11 ;  /* 0x000000080a087219 */ /* 0x002fe2000000120b */
[----:B0-----:R-:W-:Y:S01]  /*9190*/  VIADD R11, R23, 0xffffffff ;  /* 0xffffffff170b7836 */ /* 0x001fe20000000000 */
[----:B------:R-:W-:Y:S02]  /*91a0*/  SHF.L.U32 R27, R27, R28, RZ ;  /* 0x0000001c1b1b7219 */ /* 0x000fe400000006ff */
[----:B------:R-:W-:Y:S01]  /*91b0*/  LOP3.LUT R5, R22, R29, RZ, 0xc0, !PT ;  /* 0x0000001d16057212 */ /* 0x000fe200078ec0ff */
[----:B------:R-:W-:-:S04]  /*91c0*/  IMAD.MOV R7, RZ, RZ, -R8 ;  /* 0x000000ffff077224 */ /* 0x000fc800078e0a08 */
[----:B------:R-:W-:Y:S02]  /*91d0*/  IMAD R5, R27, R8, R5 ;  /* 0x000000081b057224 */ /* 0x000fe400078e0205 */
[----:B------:R-:W-:Y:S01]  /*91e0*/  @P0 IMAD R6, R9, R24, R4 ;  /* 0x0000001809060224 */ /* 0x000fe200078e0204 */
[----:B------:R-:W-:Y:S01]  /*91f0*/  LOP3.LUT R9, R20, R11, RZ, 0xc0, !PT ;  /* 0x0000000b14097212 */ /* 0x000fe200078ec0ff */
[----:B--2---:R-:W-:Y:S02]  /*9200*/  IMAD R4, R7, R25, R26 ;  /* 0x0000001907047224 */ /* 0x004fe400078e021a */
[----:B---3--:R-:W-:Y:S02]  /*9210*/  IMAD R6, R5, R32, R6 ;  /* 0x0000002005067224 */ /* 0x008fe400078e0206 */
[----:B------:R-:W-:Y:S02]  /*9220*/  IMAD R5, R4, R23, R9 ;  /* 0x0000001704057224 */ /* 0x000fe400078e0209 */
[----:B------:R-:W-:-:S02]  /*9230*/  IMAD.MOV.U32 R8, RZ, RZ, 0x1 ;  /* 0x00000001ff087424 */ /* 0x000fc400078e00ff */
[----:B------:R-:W-:Y:S01]  /*9240*/  IMAD.MOV.U32 R7, RZ, RZ, R21 ;  /* 0x000000ffff077224 */ /* 0x000fe200078e0015 */
[----:B------:R-:W-:Y:S02]  /*9250*/  SEL R19, R5, R6, !P0 ;  /* 0x0000000605137207 */ /* 0x000fe40004000000 */
[----:B------:R-:W-:-:S07]  /*9260*/  SEL R20, R6, R5, !P0 ;  /* 0x0000000506147207 */ /* 0x000fce0004000000 */
.L_x_173:
[----:B------:R-:W-:-:S08]  /*9270*/  NOP ;  /* 0x0000000000007918 */ /* 0x000fd00000000000 */
[----:B------:R-:W0:-:S00]  /*9280*/  USETMAXREG.DEALLOC.CTAPOOL 0x28 ;  /* 0x00000028000079c8 */ /* 0x000e0000080e0500 */
[----:B0-----:R-:W-:-:S13]  /*9290*/  ISETP.NE.AND P0, PT, R3, RZ, PT ;  /* 0x000000ff0300720c */ /* 0x001fda0003f05270 */
[----:B------:R-:W-:Y:S05]  /*92a0*/  @P0 EXIT ;  /* 0x000000000000094d */ /* 0x000fea0003800000 */
[----:B------:R-:W-:Y:S01]  /*92b0*/  LOP3.LUT P0, RZ, R8, 0xff, RZ, 0xc0, !PT ;  /* 0x000000ff08ff7812 */ /* 0x000fe2000780c0ff */
[----:B------:R-:W-:Y:S02]  /*92c0*/  IMAD.MOV.U32 R3, RZ, RZ, 0x1 ;  /* 0x00000001ff037424 */ /* 0x000fe400078e00ff */
[----:B------:R-:W-:-:S10]  /*92d0*/  IMAD.MOV.U32 R8, RZ, RZ, RZ ;  /* 0x000000ffff087224 */ /* 0x000fd400078e00ff */
[----:B------:R-:W-:Y:S05]  /*92e0*/  @!P0 BRA `(.L_x_176) ;  /* 0x0000000c00248947 */ /* 0x000fea0003800000 */
[----:B------:R-:W0:Y:S01]  /*92f0*/  LDC R3, c[0x0][0x28c] ;  /* 0x0000a300ff037b82 */ /* 0x000e220000000800 */
[----:B------:R-:W1:Y:S01]  /*9300*/  S2R R10, SR_CgaCtaId ;  /* 0x00000000000a7919 */ /* 0x000e620000008800 */
[----:B------:R-:W-:Y:S01]  /*9310*/  ULDC UR5, c[0x0][0x658] ;  /* 0x0001960000057ab9 */ /* 0x000fe20000000800 */
[----:B------:R-:W-:Y:S01]  /*9320*/  UMOV UR6, 0xffffffff ;  /* 0xffffffff00067882 */ /* 0x000fe20000000000 */
[----:B------:R-:W-:Y:S01]  /*9330*/  BSSY B0, `(.L_x_176) ;  /* 0x00000c4000007945 */ /* 0x000fe20003800000 */
[----:B------:R-:W-:Y:S01]  /*9340*/  USHF.L.U32 UR6, UR6, UR5, URZ ;  /* 0x0000000506067299 */ /* 0x000fe2000800063f */
[----:B------:R-:W-:Y:S01]  /*9350*/  IMAD.MOV.U32 R11, RZ, RZ, 0x1 ;  /* 0x00000001ff0b7424 */ /* 0x000fe200078e00ff */
[----:B------:R-:W-:Y:S01]  /*9360*/  LOP3.LUT R13, R18, 0x2, RZ, 0xfc, !PT ;  /* 0x00000002120d7812 */ /* 0x000fe200078efcff */
[----:B------:R-:W-:Y:S01]  /*9370*/  IMAD.MOV.U32 R8, RZ, RZ, RZ ;  /* 0x000000ffff087224 */ /* 0x000fe200078e00ff */
[----:B------:R-:W-:Y:S01]  /*9380*/  ULDC UR4, c[0x0][0x600] ;  /* 0x0001800000047ab9 */ /* 0x000fe20000000800 */
[----:B------:R-:W-:Y:S01]  /*9390*/  UMOV UR7, 0x1 ;  /* 0x0000000100077882 */ /* 0x000fe20000000000 */
[----:B------:R-:W-:-:S02]  /*93a0*/  UIADD3 UR15, UR4, -0x1, URZ ;  /* 0xffffffff040f7890 */ /* 0x000fc4000fffe03f */
[----:B------:R-:W-:Y:S02]  /*93b0*/  USHF.L.U32 UR17, UR7, UR5, URZ ;  /* 0x0000000507117299 */ /* 0x000fe4000800063f */
[----:B------:R-:W-:Y:S01]  /*93c0*/  ULOP3.LUT UR16, URZ, UR6, URZ, 0x33, !UPT ;  /* 0x000000063f107292 */ /* 0x000fe2000f8e333f */
[----:B------:R-:W-:Y:S01]  /*93d0*/  ULDC.64 UR20, c[0x0][0x198] ;  /* 0x0000660000147ab9 */ /* 0x000fe20000000a00 */
[----:B0-----:R-:W-:-:S05]  /*93e0*/  VIADD R3, R3, 0x3f ;  /* 0x0000003f03037836 */ /* 0x001fca0000000000 */
[----:B------:R-:W-:-:S04]  /*93f0*/  SHF.R.S32.HI R4, RZ, 0x1f, R3 ;  /* 0x0000001fff047819 */ /* 0x000fc80000011403 */
[----:B------:R-:W-:Y:S01]  /*9400*/  LEA.HI R4, R4, R3, RZ, 0x6 ;  /* 0x0000000304047211 */ /* 0x000fe200078f30ff */
[----:B------:R-:W-:Y:S01]  /*9410*/  IMAD.MOV.U32 R3, RZ, RZ, 0x1 ;  /* 0x00000001ff037424 */ /* 0x000fe200078e00ff */
[----:B-1----:R-:W-:Y:S02]  /*9420*/  LOP3.LUT R10, R10, 0x1, RZ, 0xc0, !PT ;  /* 0x000000010a0a7812 */ /* 0x002fe400078ec0ff */
[----:B------:R-:W-:-:S05]  /*9430*/  SHF.R.S32.HI R9, RZ, 0x6, R4 ;  /* 0x00000006ff097819 */ /* 0x000fca0000011404 */
[----:B------:R-:W-:-:S07]  /*9440*/  VIADD R12, R9, 0x1 ;  /* 0x00000001090c7836 */ /* 0x000fce0000000000 */
.L_x_187:
[----:B------:R-:W-:-:S03]  /*9450*/  UMOV UR4, 0xffffffff ;  /* 0xffffffff00047882 */ /* 0x000fc60000000000 */
[----:B------:R-:W-:Y:S05]  /*9460*/  BRA.DIV UR4, `(.L_x_177) ;  /* 0x0000000e04b07947 */ /* 0x000fea000b800000 */
[----:B------:R-:W-:-:S13]  /*9470*/  ELECT P6, URZ, PT ;  /* 0x00000000003f782f */ /* 0x000fda00038c0000 */
.L_x_198:
[----:B------:R-:W0:Y:S01]  /*9480*/  LDC R4, c[0x0][0x28c] ;  /* 0x0000a300ff047b82 */ /* 0x000e220000000800 */
[----:B------:R-:W-:Y:S01]  /*9490*/  BSSY B1, `(.L_x_178) ;  /* 0x000003a000017945 */ /* 0x000fe20003800000 */
[----:B0-----:R-:W-:-:S13]  /*94a0*/  ISETP.LT.OR P6, PT, R4, 0x1, !P6 ;  /* 0x000000010400780c */ /* 0x001fda00077c1670 */
[----:B------:R-:W-:Y:S05]  /*94b0*/  @P6 BRA `(.L_x_179) ;  /* 0x0000000000dc6947 */ /* 0x000fea0003800000 */
[----:B------:R-:W-:Y:S02]  /*94c0*/  IMAD R19, R19, 0x2, R10 ;  /* 0x0000000213137824 */ /* 0x000fe400078e020a */
[----:B------:R-:W-:Y:S02]  /*94d0*/  IMAD R20, R20, 0x180, RZ ;  /* 0x0000018014147824 */ /* 0x000fe400078e02ff */
[----:B------:R-:W-:Y:S02]  /*94e0*/  IMAD.MOV.U32 R23, RZ, RZ, RZ ;  /* 0x000000ffff177224 */ /* 0x000fe400078e00ff */
[----:B------:R-:W-:Y:S02]  /*94f0*/  IMAD.MOV.U32 R4, RZ, RZ, R12 ;  /* 0x000000ffff047224 */ /* 0x000fe400078e000c */
[----:B------:R-:W-:Y:S02]  /*9500*/  IMAD.MOV.U32 R5, RZ, RZ, R3 ;  /* 0x000000ffff057224 */ /* 0x000fe400078e0003 */
[----:B------:R-:W-:-:S02]  /*9510*/  IMAD.MOV.U32 R15, RZ, RZ, R8 ;  /* 0x000000ffff0f7224 */ /* 0x000fc400078e0008 */
[----:B------:R-:W-:-:S07]  /*9520*/  IMAD R19, R19, 0x18, RZ ;  /* 0x0000001813137824 */ /* 0x000fce00078e02ff */
.L_x_182:
[----:B------:R-:W0:Y:S01]  /*9530*/  S2R R21, SR_CgaCtaId ;  /* 0x0000000000157919 */ /* 0x000e220000008800 */
[----:B------:R-:W-:Y:S02]  /*9540*/  MOV R6, 0x400 ;  /* 0x0000040000067802 */ /* 0x000fe40000000f00 */
[----:B------:R-:W-:-:S13]  /*9550*/  ISETP.NE.AND P1, PT, R0, RZ, PT ;  /* 0x000000ff0000720c */ /* 0x000fda0003f25270 */
[----:B------:R-:W1:Y:S01]  /*9560*/  @!P1 LDC R14, c[0x0][0x500] ;  /* 0x00014000ff0e9b82 */ /* 0x000e620000000800 */
[----:B0-----:R-:W-:Y:S02]  /*9570*/  LEA R22, R21, R6, 0x18 ;  /* 0x0000000615167211 */ /* 0x001fe400078ec0ff */
[----:B------:R-:W-:-:S03]  /*9580*/  SHF.L.U32 R6, R5, 0x1f, RZ ;  /* 0x0000001f05067819 */ /* 0x000fc600000006ff */
[----:B------:R-:W-:-:S04]  /*9590*/  IMAD R21, R15, 0x8, R22 ;  /* 0x000000080f157824 */ /* 0x000fc800078e0216 */
[----:B------:R-:W0:Y:S02]  /*95a0*/  SYNCS.PHASECHK.TRANS64.TRYWAIT P0, [R21+URZ+0x20], R6 ;  /* 0x00002006150075a7 */ /* 0x000e24000800017f */
[----:B01----:R-:W-:Y:S05]  /*95b0*/  @!P0 BRA `(.L_x_180) ;  /* 0x0000000c007c8947 */ /* 0x003fea0003800000 */
.L_x_199:
[----:B0-----:R-:W-:Y:S01]  /*95c0*/  PRMT R6, R13, 0x9910, RZ ;  /* 0x000099100d067816 */ /* 0x001fe200000000ff */
[----:B------:R0:W-:Y:S03]  /*95d0*/  @!P1 SYNCS.ARRIVE.TRANS64 RZ, [R21+URZ], R14 ;  /* 0x0000000e15ff99a7 */ /* 0x0001e6000800003f */
[----:B------:R-:W-:-:S13]  /*95e0*/  ISETP.NE.AND P0, PT, R6, 0x2, PT ;  /* 0x000000020600780c */ /* 0x000fda0003f05270 */
[----:B0-----:R-:W-:Y:S05]  /*95f0*/  @P0 BRA `(.L_x_181) ;  /* 0x0000000000040947 */ /* 0x001fea0003800000 */
[----:B------:R-:W-:Y:S01]  /*9600*/  BPT.TRAP 0x1 ;  /* 0x000000040000795c */ /* 0x000fe20000300000 */
.L_x_181:
[----:B------:R-:W-:Y:S01]  /*9610*/  IMAD R6, R15, 0x2, R10 ;  /* 0x000000020f067824 */ /* 0x000fe200078e020a */
[----:B------:R-:W-:Y:S01]  /*9620*/  R2UR UR9, R21 ;  /* 0x00000000150972ca */ /* 0x000fe200000e0000 */
[--C-:B------:R-:W-:Y:S01]  /*9630*/  IMAD R14, R15, 0xc000, R22.reuse ;  /* 0x0000c0000f0e7824 */ /* 0x100fe200078e0216 */
[----:B------:R-:W-:Y:S01]  /*9640*/  UIADD3 UR4, UP0, UR20, 0xf0, URZ ;  /* 0x000000f014047890 */ /* 0x000fe2000ff1e03f */
[----:B------:R-:W-:Y:S01]  /*9650*/  IMAD R6, R6, 0x600, RZ ;  /* 0x0000060006067824 */ /* 0x000fe200078e02ff */
[----:B------:R-:W-:Y:S01]  /*9660*/  R2UR UR11, R20 ;  /* 0x00000000140b72ca */ /* 0x000fe200000e0000 */
[----:B------:R-:W-:Y:S01]  /*9670*/  VIADD R4, R4, 0xffffffff ;  /* 0xffffffff04047836 */ /* 0x000fe20000000000 */
[----:B------:R-:W-:Y:S01]  /*9680*/  R2UR UR5, R14 ;  /* 0x000000000e0572ca */ /* 0x000fe200000e0000 */
[----:B------:R-:W-:Y:S01]  /*9690*/  IMAD R6, R6, 0x2, R22 ;  /* 0x0000000206067824 */ /* 0x000fe200078e0216 */
[----:B------:R-:W-:Y:S01]  /*96a0*/  R2UR UR10, R23 ;  /* 0x00000000170a72ca */ /* 0x000fe200000e0000 */
[----:B------:R-:W-:Y:S01]  /*96b0*/  UIADD3 UR22, UP1, UR20, 0x1f0, URZ ;  /* 0x000001f014167890 */ /* 0x000fe2000ff3e03f */
[----:B------:R-:W-:Y:S01]  /*96c0*/  R2UR UR12, R7 ;  /* 0x00000000070c72ca */ /* 0x000fe200000e0000 */
[----:B------:R-:W-:Y:S01]  /*96d0*/  VIADD R15, R15, 0x1 ;  /* 0x000000010f0f7836 */ /* 0x000fe20000000000 */
[----:B------:R-:W-:Y:S01]  /*96e0*/  R2UR UR8, R6 ;  /* 0x00000000060872ca */ /* 0x000fe200000e0000 */
[----:B------:R-:W-:Y:S01]  /*96f0*/  UIADD3.X UR23, URZ, UR21, URZ, UP1, !UPT ;  /* 0x000000153f177290 */ /* 0x000fe20008ffe43f */
[----:B------:R-:W-:Y:S01]  /*9700*/  R2UR UR18, R19 ;  /* 0x00000000131272ca */ /* 0x000fe200000e0000 */
[----:B------:R-:W-:Y:S01]  /*9710*/  UMOV UR6, 0x0 ;  /* 0x0000000000067882 */ /* 0x000fe20000000000 */
[----:B------:R-:W-:Y:S01]  /*9720*/  ISETP.GT.AND P1, PT, R4, 0x1, PT ;  /* 0x000000010400780c */ /* 0x000fe20003f24270 */
[----:B------:R-:W-:Y:S01]  /*9730*/  UMOV UR7, 0x10000000 ;  /* 0x1000000000077882 */ /* 0x000fe20000000000 */
[----:B------:R-:W-:Y:S01]  /*9740*/  ISETP.NE.AND P0, PT, R15, 0x4, PT ;  /* 0x000000040f00780c */ /* 0x000fe20003f05270 */
[----:B------:R-:W-:Y:S01]  /*9750*/  UIADD3 UR13, UR5, 0x100, URZ ;  /* 0x00000100050d7890 */ /* 0x000fe2000fffe03f */
[----:B------:R-:W-:Y:S01]  /*9760*/  VIADD R23, R23, 0x40 ;  /* 0x0000004017177836 */ /* 0x000fe20000000000 */
[----:B------:R-:W-:Y:S01]  /*9770*/  UIADD3.X UR5, URZ, UR21, URZ, UP0, !UPT ;  /* 0x000000153f057290 */ /* 0x000fe200087fe43f */
[----:B------:R-:W-:Y:S01]  /*9780*/  SEL R6, RZ, 0x1, P0 ;  /* 0x00000001ff067807 */ /* 0x000fe20000000000 */
[----:B------:R-:W-:Y:S01]  /*9790*/  UMOV UR19, 0x30000 ;  /* 0x0003000000137882 */ /* 0x000fe20000000000 */
[----:B------:R-:W-:Y:S01]  /*97a0*/  SEL R15, R15, RZ, P0 ;  /* 0x000000ff0f0f7207 */ /* 0x000fe20000000000 */
[----:B------:R-:W-:Y:S01]  /*97b0*/  UIADD3 UR14, UR8, 0x30100, URZ ;  /* 0x00030100080e7890 */ /* 0x000fe2000fffe03f */
[----:B------:R-:W-:-:S02]  /*97c0*/  LOP3.LUT R5, R5, R6, RZ, 0x3c, !PT ;  /* 0x0000000605057212 */ /* 0x000fc400078e3cff */
[----:B------:R-:W-:Y:S02]  /*97d0*/  UMOV UR8, UR13 ;  /* 0x0000000d00087c82 */ /* 0x000fe40008000000 */
[----:B------:R0:W-:Y:S02]  /*97e0*/  UTMALDG.3D [UR8], [UR4], desc[UR6] ;  /* 0x00000608040075b4 */ /* 0x0001e40008011000 */
[----:B0-----:R-:W-:Y:S01]  /*97f0*/  UMOV UR8, UR14 ;  /* 0x0000000e00087c82 */ /* 0x001fe20008000000 */
[----:B------:R-:W-:Y:S02]  /*9800*/  UMOV UR11, UR18 ;  /* 0x00000012000b7c82 */ /* 0x000fe40008000000 */
[----:B------:R0:W-:Y:S02]  /*9810*/  UTMALDG.3D.MULTICAST [UR8], [UR22], UR19, desc[UR6] ;  /* 0x00000608160073b4 */ /* 0x0001e40008011813 */
[----:B0-----:R-:W-:Y:S05]  /*9820*/  @P1 BRA `(.L_x_182) ;  /* 0xfffffffc00401947 */ /* 0x001fea000383ffff */
.L_x_179:
[----:B------:R-:W-:Y:S05]  /*9830*/  BSYNC B1 ;  /* 0x0000000000017941 */ /* 0x000fea0003800000 */
.L_x_178:
[----:B------:R-:W-:Y:S01]  /*9840*/  LOP3.LUT P1, RZ, R11, 0xff, RZ, 0xc0, !PT ;  /* 0x000000ff0bff7812 */ /* 0x000fe2000782c0ff */
[----:B------:R-:W-:Y:S01]  /*9850*/  IMAD.IADD R8, R9, 0x1, R8 ;  /* 0x0000000109087824 */ /* 0x000fe200078e0208 */
[----:B------:R-:W-:Y:S01]  /*9860*/  IADD3 R16, P2, R16, UR44, RZ ;  /* 0x0000002c10107c10 */ /* 0x000fe2000ff5e0ff */
[----:B------:R-:W-:Y:S01]  /*9870*/  ULDC.64 UR4, c[0x0][0x650] ;  /* 0x0001940000047ab9 */ /* 0x000fe20000000a00 */
[----:B------:R-:W-:Y:S01]  /*9880*/  BSSY B1, `(.L_x_183) ;  /* 0x000006c000017945 */ /* 0x000fe20003800000 */
[----:B------:R-:W-:Y:S01]  /*9890*/  IMAD.MOV.U32 R20, RZ, RZ, -0x1 ;  /* 0xffffffffff147424 */ /* 0x000fe200078e00ff */
[----:B------:R-:W-:Y:S01]  /*98a0*/  SHF.R.U32.HI R4, RZ, 0x2, R8 ;  /* 0x00000002ff047819 */ /* 0x000fe20000011608 */
[----:B------:R-:W-:Y:S01]  /*98b0*/  IMAD.MOV.U32 R19, RZ, RZ, -0x1 ;  /* 0xffffffffff137424 */ /* 0x000fe200078e00ff */
[----:B------:R-:W-:Y:S01]  /*98c0*/  ISETP.GT.U32.AND P0, PT, R8, 0x3, PT ;  /* 0x000000030800780c */ /* 0x000fe20003f04070 */
[----:B------:R-:W-:Y:S01]  /*98d0*/  IMAD.MOV.U32 R7, RZ, RZ, -0x1 ;  /* 0xffffffffff077424 */ /* 0x000fe200078e00ff */
[----:B------:R-:W-:-:S02]  /*98e0*/  LOP3.LUT R4, R4, 0x1, RZ, 0xc0, !PT ;  /* 0x0000000104047812 */ /* 0x000fc400078ec0ff */
[----:B------:R-:W-:Y:S01]  /*98f0*/  ISETP.LT.U32.AND P0, PT, R9, 0x4, P0 ;  /* 0x000000040900780c */ /* 0x000fe20000701070 */
[----:B------:R-:W0:Y:S01]  /*9900*/  @P1 S2R R6, SR_CgaCtaId ;  /* 0x0000000000061919 */ /* 0x000e220000008800 */
[----:B------:R-:W-:Y:S02]  /*9910*/  @P1 MOV R5, 0x400 ;  /* 0x0000040000051802 */ /* 0x000fe40000000f00 */
[----:B------:R-:W-:Y:S02]  /*9920*/  IADD3.X R17, R17, UR38, RZ, P2, !PT ;  /* 0x0000002611117c10 */ /* 0x000fe400097fe4ff */
[----:B------:R-:W-:Y:S02]  /*9930*/  ISETP.GE.U32.AND P2, PT, R16, UR4, PT ;  /* 0x0000000410007c0c */ /* 0x000fe4000bf46070 */
[----:B------:R-:W-:Y:S02]  /*9940*/  LOP3.LUT R8, R8, 0x3, RZ, 0xc0, !PT ;  /* 0x0000000308087812 */ /* 0x000fe400078ec0ff */
[----:B------:R-:W-:-:S02]  /*9950*/  PRMT R11, RZ, 0x7610, R11 ;  /* 0x00007610ff0b7816 */ /* 0x000fc4000000000b */
[----:B0-----:R-:W-:-:S04]  /*9960*/  @P1 LEA R5, R6, R5, 0x18 ;  /* 0x0000000506051211 */ /* 0x001fc800078ec0ff */
[----:B------:R0:W-:Y:S01]  /*9970*/  @P1 SYNCS.ARRIVE.TRANS64.A1T0 RZ, [R5+URZ+0x58], RZ ;  /* 0x000058ff05ff19a7 */ /* 0x0001e2000810003f */
[----:B------:R-:W-:Y:S02]  /*9980*/  ISETP.NE.U32.AND P1, PT, R4, 0x1, PT ;  /* 0x000000010400780c */ /* 0x000fe40003f25070 */
[----:B------:R-:W-:Y:S02]  /*9990*/  SEL R4, RZ, 0x1, !P0 ;  /* 0x00000001ff047807 */ /* 0x000fe40004000000 */
[----:B------:R-:W-:Y:S02]  /*99a0*/  ISETP.GE.U32.AND.EX P0, PT, R17, UR5, PT, P2 ;  /* 0x0000000511007c0c */ /* 0x000fe4000bf06120 */
[----:B------:R-:W-:-:S04]  /*99b0*/  ISETP.GT.U32.AND P1, PT, R9, 0x3, !P1 ;  /* 0x000000030900780c */ /* 0x000fc80004f24070 */
[----:B0-----:R-:W-:-:S04]  /*99c0*/  SEL R5, RZ, 0x1, !P1 ;  /* 0x00000001ff057807 */ /* 0x001fc80004800000 */
[--C-:B------:R-:W-:Y:S02]  /*99d0*/  LOP3.LUT R3, R5, R3, R4.reuse, 0x96, !PT ;  /* 0x0000000305037212 */ /* 0x100fe400078e9604 */
[----:B------:R-:W-:Y:S01]  /*99e0*/  PRMT R4, RZ, 0x7610, R4 ;  /* 0x00007610ff047816 */ /* 0x000fe20000000004 */
[----:B------:R-:W-:Y:S06]  /*99f0*/  @P0 BRA `(.L_x_184) ;  /* 0x0000000400500947 */ /* 0x000fec0003800000 */
[----:B------:R-:W0:Y:S01]  /*9a00*/  S2R R19, SR_CTAID.X ;  /* 0x0000000000137919 */ /* 0x000e220000002500 */
[----:B------:R-:W-:Y:S01]  /*9a10*/  ULDC.64 UR4, c[0x0][0x628] ;  /* 0x00018a0000047ab9 */ /* 0x000fe20000000a00 */
[----:B------:R-:W1:Y:S01]  /*9a20*/  LDC R20, c[0x0][0x144] ;  /* 0x00005100ff147b82 */ /* 0x000e620000000800 */
[----:B------:R-:W-:Y:S01]  /*9a30*/  ISETP.NE.U32.AND P0, PT, RZ, UR4, PT ;  /* 0x00000004ff007c0c */ /* 0x000fe2000bf05070 */
[----:B------:R-:W2:Y:S01]  /*9a40*/  S2R R14, SR_CTAID.Y ;  /* 0x00000000000e7919 */ /* 0x000ea20000002600 */
[----:B------:R-:W-:Y:S01]  /*9a50*/  ULDC UR7, c[0x0][0x630] ;  /* 0x00018c0000077ab9 */ /* 0x000fe20000000800 */
[----:B------:R-:W-:Y:S01]  /*9a60*/  ULDC UR8, c[0x0][0x150] ;  /* 0x0000540000087ab9 */ /* 0x000fe20000000800 */
[----:B------:R-:W-:Y:S01]  /*9a70*/  ISETP.NE.AND.EX P0, PT, RZ, UR5, PT, P0 ;  /* 0x00000005ff007c0c */ /* 0x000fe2000bf05300 */
[----:B------:R-:W-:Y:S02]  /*9a80*/  IMAD.MOV.U32 R4, RZ, RZ, R16 ;  /* 0x000000ffff047224 */ /* 0x000fe400078e0010 */
[----:B------:R-:W-:Y:S01]  /*9a90*/  IMAD.MOV.U32 R5, RZ, RZ, R17 ;  /* 0x000000ffff057224 */ /* 0x000fe200078e0011 */
[----:B0-----:R-:W-:-:S09]  /*9aa0*/  I2FP.F32.U32 R21, R19 ;  /* 0x0000001300157245 */ /* 0x001fd20000201000 */
[----:B------:R-:W-:Y:S05]  /*9ab0*/  @!P0 BRA `(.L_x_185) ;  /* 0x0000000000288947 */ /* 0x000fea0003800000 */
[----:B------:R-:W-:Y:S02]  /*9ac0*/  ULDC UR6, c[0x0][0x634] ;  /* 0x00018d0000067ab9 */ /* 0x000fe40000000800 */
[----:B------:R-:W-:-:S05]  /*9ad0*/  IADD3 R5, P0, R16, UR6, RZ ;  /* 0x0000000610057c10 */ /* 0x000fca000ff1e0ff */
[----:B------:R-:W-:-:S04]  /*9ae0*/  IMAD.X R15, RZ, RZ, R17, P0 ;  /* 0x000000ffff0f7224 */ /* 0x000fc800000e0611 */
[----:B------:R-:W-:-:S04]  /*9af0*/  IMAD.WIDE.U32 R6, R15, UR4, RZ ;  /* 0x000000040f067c25 */ /* 0x000fc8000f8e00ff */
[----:B------:R-:W-:-:S04]  /*9b00*/  IMAD.WIDE.U32 R6, P0, R5, UR5, R6 ;  /* 0x0000000505067c25 */ /* 0x000fc8000f800006 */
[----:B------:R-:W-:-:S04]  /*9b10*/  IMAD.WIDE.U32 R4, R5, UR4, RZ ;  /* 0x0000000405047c25 */ /* 0x000fc8000f8e00ff */
[----:B------:R-:W-:Y:S01]  /*9b20*/  IMAD.MOV.U32 R4, RZ, RZ, R7 ;  /* 0x000000ffff047224 */ /* 0x000fe200078e0007 */
[----:B------:R-:W-:Y:S01]  /*9b30*/  IADD3 RZ, P1, R5, R6, RZ ;  /* 0x0000000605ff7210 */ /* 0x000fe20007f3e0ff */
[----:B------:R-:W-:-:S04]  /*9b40*/  IMAD.X R5, RZ, RZ, RZ, P0 ;  /* 0x000000ffff057224 */ /* 0x000fc800000e06ff */
[----:B------:R-:W-:-:S08]  /*9b50*/  IMAD.WIDE.U32.X R4, R15, UR5, R4, P1 ;  /* 0x000000050f047c25 */ /* 0x000fd000088e0404 */
.L_x_185:
[----:B------:R-:W-:Y:S01]  /*9b60*/  FMUL R21, R21, UR8 ;  /* 0x0000000815157c20 */ /* 0x000fe20008400000 */
[--C-:B------:R-:W-:Y:S01]  /*9b70*/  SHF.R.U64 R15, R4, UR7, R5.reuse ;  /* 0x00000007040f7c19 */ /* 0x100fe20008001205 */
[----:B------:R-:W-:Y:S01]  /*9b80*/  ULDC.64 UR4, c[0x0][0x620] ;  /* 0x0001880000047ab9 */ /* 0x000fe20000000a00 */
[----:B------:R-:W-:Y:S01]  /*9b90*/  SHF.R.U32.HI R4, RZ, UR7, R5 ;  /* 0x00000007ff047c19 */ /* 0x000fe20008011605 */
[----:B------:R-:W-:Y:S01]  /*9ba0*/  ULDC.64 UR6, c[0x0][0x640] ;  /* 0x0001900000067ab9 */ /* 0x000fe20000000a00 */
[----:B------:R-:W-:Y:S01]  /*9bb0*/  IADD3 R5, P0, RZ, -R15, RZ ;  /* 0x8000000fff057210 */ /* 0x000fe20007f1e0ff */
[----:B------:R-:W0:Y:S04]  /*9bc0*/  F2I.U32.TRUNC.NTZ R21, R21 ;  /* 0x0000001500157305 */ /* 0x000e28000020f000 */
[----:B------:R-:W-:Y:S01]  /*9bd0*/  IMAD.X R4, RZ, RZ, ~R4, P0 ;  /* 0x000000ffff047224 */ /* 0x000fe200000e0e04 */
[----:B------:R-:W-:-:S03]  /*9be0*/  ISETP.NE.U32.AND P0, PT, RZ, UR6, PT ;  /* 0x00000006ff007c0c */ /* 0x000fc6000bf05070 */
[----:B------:R-:W-:Y:S01]  /*9bf0*/  IMAD R4, R4, UR4, RZ ;  /* 0x0000000404047c24 */ /* 0x000fe2000f8e02ff */
[----:B------:R-:W-:-:S03]  /*9c00*/  ISETP.NE.AND.EX P0, PT, RZ, UR7, PT, P0 ;  /* 0x00000007ff007c0c */ /* 0x000fc6000bf05300 */
[C---:B------:R-:W-:Y:S01]  /*9c10*/  IMAD R7, R5.reuse, UR5, R4 ;  /* 0x0000000505077c24 */ /* 0x040fe2000f8e0204 */
[----:B------:R-:W-:Y:S01]  /*9c20*/  ULDC UR5, c[0x0][0x154] ;  /* 0x0000550000057ab9 */ /* 0x000fe20000000800 */
[----:B------:R-:W-:Y:S01]  /*9c30*/  IMAD.WIDE.U32 R4, R5, UR4, R16 ;  /* 0x0000000405047c25 */ /* 0x000fe2000f8e0010 */
[----:B------:R-:W-:-:S03]  /*9c40*/  ULDC UR4, c[0x0][0x618] ;  /* 0x0001860000047ab9 */ /* 0x000fc60000000800 */
[----:B0-----:R-:W-:Y:S02]  /*9c50*/  IMAD.MOV R6, RZ, RZ, -R21 ;  /* 0x000000ffff067224 */ /* 0x001fe400078e0a15 */
[----:B------:R-:W0:Y:S01]  /*9c60*/  LDC R21, c[0x0][0x148] ;  /* 0x00005200ff157b82 */ /* 0x000e220000000800 */
[----:B------:R-:W-:Y:S02]  /*9c70*/  IMAD.IADD R5, R5, 0x1, R7 ;  /* 0x0000000105057824 */ /* 0x000fe400078e0207 */
[----:B-1----:R-:W-:Y:S01]  /*9c80*/  IMAD R19, R20, R6, R19 ;  /* 0x0000000614137224 */ /* 0x002fe200078e0213 */
[----:B--2---:R-:W-:Y:S02]  /*9c90*/  I2FP.F32.U32 R6, R14 ;  /* 0x0000000e00067245 */ /* 0x004fe40000201000 */
[--C-:B------:R-:W-:Y:S02]  /*9ca0*/  SHF.R.U64 R20, R4, UR4, R5.reuse ;  /* 0x0000000404147c19 */ /* 0x100fe40008001205 */
[----:B------:R-:W-:Y:S01]  /*9cb0*/  SHF.R.U32.HI R5, RZ, UR4, R5 ;  /* 0x00000004ff057c19 */ /* 0x000fe20008011605 */
[----:B------:R-:W-:Y:S01]  /*9cc0*/  FMUL R6, R6, UR5 ;  /* 0x0000000506067c20 */ /* 0x000fe20008400000 */
[----:B------:R-:W-:-:S02]  /*9cd0*/  ULDC UR4, c[0x0][0x608] ;  /* 0x0001820000047ab9 */ /* 0x000fc40000000800 */
[--C-:B------:R-:W-:Y:S01]  /*9ce0*/  SHF.R.U64 R23, R20, UR4, R5.reuse ;  /* 0x0000000414177c19 */ /* 0x100fe20008001205 */
[----:B------:R1:W2:Y:S01]  /*9cf0*/  F2I.U32.TRUNC.NTZ R24, R6 ;  /* 0x0000000600187305 */ /* 0x0002a2000020f000 */
[----:B------:R-:W-:Y:S01]  /*9d00*/  SHF.R.U32.HI R4, RZ, UR4, R5 ;  /* 0x00000004ff047c19 */ /* 0x000fe20008011605 */
[----:B------:R-:W-:-:S03]  /*9d10*/  ULDC UR4, c[0x0][0x658] ;  /* 0x0001960000047ab9 */ /* 0x000fc60000000800 */
[--C-:B------:R-:W-:Y:S02]  /*9d20*/  SHF.R.U64 R22, R23, UR4, R4.reuse ;  /* 0x0000000417167c19 */ /* 0x100fe40008001204 */
[----:B------:R-:W-:-:S03]  /*9d30*/  SHF.R.U32.HI R25, RZ, UR4, R4 ;  /* 0x00000004ff197c19 */ /* 0x000fc60008011604 */
[----:B------:R-:W-:Y:S02]  /*9d40*/  IMAD.MOV.U32 R4, RZ, RZ, R22 ;  /* 0x000000ffff047224 */ /* 0x000fe400078e0016 */
[----:B------:R-:W-:Y:S01]  /*9d50*/  IMAD.MOV.U32 R5, RZ, RZ, R25 ;  /* 0x000000ffff057224 */ /* 0x000fe200078e0019 */
[----:B-1----:R-:W-:Y:S06]  /*9d60*/  @!P0 BRA `(.L_x_186) ;  /* 0x0000000000288947 */ /* 0x002fec0003800000 */
        /* <DEDUP_REMOVED lines=10> */
.L_x_186:
[----:B------:R-:W-:Y:S01]  /*9e10*/  ISETP.NE.AND P0, PT, R2, 0x1, PT ;  /* 0x000000010200780c */ /* 0x000fe20003f05270 */
[----:B------:R-:W-:Y:S01]  /*9e20*/  ULDC UR4, c[0x0][0x648] ;  /* 0x0001920000047ab9 */ /* 0x000fe20000000800 */
[----:B------:R-:W-:Y:S01]  /*9e30*/  LOP3.LUT R23, R23, UR16, RZ, 0xc0, !PT ;  /* 0x0000001017177c12 */ /* 0x000fe2000f8ec0ff */
[----:B--2---:R-:W-:Y:S01]  /*9e40*/  IMAD.MOV R24, RZ, RZ, -R24 ;  /* 0x000000ffff187224 */ /* 0x004fe200078e0a18 */
[----:B------:R-:W-:Y:S01]  /*9e50*/  SHF.R.U64 R4, R4, UR4, R5 ;  /* 0x0000000404047c19 */ /* 0x000fe20008001205 */
[----:B------:R-:W-:Y:S01]  /*9e60*/  ULDC UR4, c[0x0][0x638] ;  /* 0x00018e0000047ab9 */ /* 0x000fe20000000800 */
[----:B------:R-:W-:Y:S01]  /*9e70*/  LOP3.LUT R7, R20, UR15, RZ, 0xc0, !PT ;  /* 0x0000000f14077c12 */ /* 0x000fe2000f8ec0ff */
[----:B------:R-:W-:Y:S02]  /*9e80*/  ULDC UR5, c[0x0][0x610] ;  /* 0x0001840000057ab9 */ /* 0x000fe40000000800 */
[----:B------:R-:W-:Y:S02]  /*9e90*/  IMAD.MOV R5, RZ, RZ, -R4 ;  /* 0x000000ffff057224 */ /* 0x000fe400078e0a04 */
[----:B------:R-:W-:-:S02]  /*9ea0*/  IMAD R4, R4, UR17, R23 ;  /* 0x0000001104047c24 */ /* 0x000fc4000f8e0217 */
[----:B0-----:R-:W-:Y:S02]  /*9eb0*/  @P0 IMAD R19, R21, R24, R14 ;  /* 0x0000001815130224 */ /* 0x001fe400078e020e */
[----:B------:R-:W-:Y:S01]  /*9ec0*/  IMAD R22, R5, UR4, R22 ;  /* 0x0000000405167c24 */ /* 0x000fe2000f8e0216 */
[----:B------:R-:W-:Y:S01]  /*9ed0*/  ULDC UR4, c[0x0][0x600] ;  /* 0x0001800000047ab9 */ /* 0x000fe20000000800 */
[----:B------:R-:W-:Y:S02]  /*9ee0*/  IMAD R20, R4, UR5, R19 ;  /* 0x0000000504147c24 */ /* 0x000fe4000f8e0213 */
[----:B------:R-:W-:Y:S02]  /*9ef0*/  IMAD R5, R22, UR4, R7 ;  /* 0x0000000416057c24 */ /* 0x000fe4000f8e0207 */
[----:B------:R-:W-:Y:S02]  /*9f00*/  IMAD.MOV.U32 R4, RZ, RZ, 0x1 ;  /* 0x00000001ff047424 */ /* 0x000fe400078e00ff */
[----:B------:R-:W-:Y:S01]  /*9f10*/  IMAD.MOV.U32 R7, RZ, RZ, R15 ;  /* 0x000000ffff077224 */ /* 0x000fe200078e000f */
[----:B------:R-:W-:-:S02]  /*9f20*/  SEL R19, R5, R20, !P0 ;  /* 0x0000001405137207 */ /* 0x000fc40004000000 */
[----:B------:R-:W-:-:S07]  /*9f30*/  SEL R20, R20, R5, !P0 ;  /* 0x0000000514147207 */ /* 0x000fce0004000000 */
.L_x_184:
[----:B------:R-:W-:Y:S05]  /*9f40*/  BSYNC B1 ;  /* 0x0000000000017941 */ /* 0x000fea0003800000 */
.L_x_183:
[----:B------:R-:W-:-:S13]  /*9f50*/  LOP3.LUT P0, RZ, R4, 0xff, RZ, 0xc0, !PT ;  /* 0x000000ff04ff7812 */ /* 0x000fda000780c0ff */
[----:B------:R-:W-:Y:S05]  /*9f60*/  @P0 BRA `(.L_x_187) ;  /* 0xfffffff400380947 */ /* 0x000fea000383ffff */
[----:B------:R-:W-:Y:S05]  /*9f70*/  BSYNC B0 ;  /* 0x0000000000007941 */ /* 0x000fea0003800000 */
.L_x_176:
[----:B------:R-:W-:-:S03]  /*9f80*/  UMOV UR4, 0xffffffff ;  /* 0xffffffff00047882 */ /* 0x000fc60000000000 */
[----:B------:R-:W-:Y:S05]  /*9f90*/  BRA.DIV UR4, `(.L_x_188) ;  /* 0x0000000604187947 */ /* 0x000fea000b800000 */
[----:B------:R-:W-:-:S13]  /*9fa0*/  ELECT P6, URZ, PT ;  /* 0x00000000003f782f */ /* 0x000fda00038c0000 */
.L_x_202:
[----:B------:R-:W-:Y:S04]  /*9fb0*/  BSSY B0, `(.L_x_189) ;  /* 0x000002b000007945 */ /* 0x000fe80003800000 */
[----:B------:R-:W-:Y:S05]  /*9fc0*/  @!P6 BRA `(.L_x_190) ;  /* 0x0000000000a4e947 */ /* 0x000fea0003800000 */
[----:B------:R-:W-:-:S04]  /*9fd0*/  LOP3.LUT R18, R18, 0x2, RZ, 0xfc, !PT ;  /* 0x0000000212127812 */ /* 0x000fc800078efcff */
[----:B------:R-:W-:-:S13]  /*9fe0*/  ISETP.NE.AND P0, PT, R18, 0x3, PT ;  /* 0x000000031200780c */ /* 0x000fda0003f05270 */
[----:B------:R-:W-:Y:S05]  /*9ff0*/  @!P0 BRA `(.L_x_191) ;  /* 0x0000000000048947 */ /* 0x000fea0003800000 */
[----:B------:R-:W-:Y:S01]  /*a000*/  BPT.TRAP 0x1 ;  /* 0x000000040000795c */ /* 0x000fe20000300000 */
.L_x_191:
[----:B------:R-:W0:Y:S01]  /*a010*/  S2R R5, SR_CgaCtaId ;  /* 0x0000000000057919 */ /* 0x000e220000008800 */
[----:B------:R-:W-:Y:S02]  /*a020*/  MOV R0, 0x400 ;  /* 0x0000040000007802 */ /* 0x000fe40000000f00 */
[----:B------:R-:W-:Y:S02]  /*a030*/  SHF.L.U32 R2, R3, 0x1f, RZ ;  /* 0x0000001f03027819 */ /* 0x000fe400000006ff */
[----:B0-----:R-:W-:-:S05]  /*a040*/  LEA R5, R5, R0, 0x18 ;  /* 0x0000000005057211 */ /* 0x001fca00078ec0ff */
[----:B------:R-:W-:-:S04]  /*a050*/  VIADD R5, R5, 0x20 ;  /* 0x0000002005057836 */ /* 0x000fc80000000000 */
[C---:B------:R-:W-:Y:S02]  /*a060*/  IMAD R7, R8.reuse, 0x8, R5 ;  /* 0x0000000808077824 */ /* 0x040fe400078e0205 */
[----:B------:R-:W-:Y:S02]  /*a070*/  VIADD R8, R8, 0x1 ;  /* 0x0000000108087836 */ /* 0x000fe40000000000 */
[----:B------:R-:W0:Y:S03]  /*a080*/  SYNCS.PHASECHK.TRANS64.TRYWAIT P0, [R7+URZ], R2 ;  /* 0x00000002070075a7 */ /* 0x000e26000800017f */
[----:B------:R-:W-:-:S04]  /*a090*/  ISETP.NE.AND P1, PT, R8, 0x4, PT ;  /* 0x000000040800780c */ /* 0x000fc80003f25270 */
[----:B------:R-:W-:Y:S02]  /*a0a0*/  SEL R0, RZ, 0x1, P1 ;  /* 0x00000001ff007807 */ /* 0x000fe40000800000 */
[----:B------:R-:W-:Y:S02]  /*a0b0*/  SEL R8, R8, RZ, P1 ;  /* 0x000000ff08087207 */ /* 0x000fe40000800000 */
[----:B------:R-:W-:-:S03]  /*a0c0*/  LOP3.LUT R9, R3, R0, RZ, 0x3c, !PT ;  /* 0x0000000003097212 */ /* 0x000fc600078e3cff */
[----:B------:R-:W-:Y:S01]  /*a0d0*/  IMAD R6, R8, 0x8, R5 ;  /* 0x0000000808067824 */ /* 0x000fe200078e0205 */
[----:B------:R-:W-:Y:S01]  /*a0e0*/  SHF.L.U32 R3, R9, 0x1f, RZ ;  /* 0x0000001f09037819 */ /* 0x000fe200000006ff */
[----:B0-----:R-:W-:Y:S06]  /*a0f0*/  @!P0 BRA `(.L_x_192) ;  /* 0x0000000000e08947 */ /* 0x001fec0003800000 */
.L_x_203:
[----:B------:R-:W1:Y:S01]  /*a100*/  SYNCS.PHASECHK.TRANS64.TRYWAIT P0, [R6+URZ], R3 ;  /* 0x00000003060075a7 */ /* 0x000e62000800017f */
[----:B------:R-:W-:-:S05]  /*a110*/  VIADD R0, R8, 0x1 ;  /* 0x0000000108007836 */ /* 0x000fca0000000000 */
[----:B------:R-:W-:-:S04]  /*a120*/  ISETP.NE.AND P1, PT, R0, 0x4, PT ;  /* 0x000000040000780c */ /* 0x000fc80003f25270 */
[----:B0-----:R-:W-:Y:S02]  /*a130*/  SEL R2, RZ, 0x1, P1 ;  /* 0x00000001ff027807 */ /* 0x001fe40000800000 */
[----:B------:R-:W-:Y:S02]  /*a140*/  SEL R0, R0, RZ, P1 ;  /* 0x000000ff00007207 */ /* 0x000fe40000800000 */
[----:B------:R-:W-:-:S03]  /*a150*/  LOP3.LUT R9, R9, R2, RZ, 0x3c, !PT ;  /* 0x0000000209097212 */ /* 0x000fc600078e3cff */
[----:B------:R-:W-:Y:S01]  /*a160*/  IMAD R7, R0, 0x8, R5 ;  /* 0x0000000800077824 */ /* 0x000fe200078e0205 */
[----:B------:R-:W-:Y:S01]  /*a170*/  SHF.L.U32 R4, R9, 0x1f, RZ ;  /* 0x0000001f09047819 */ /* 0x000fe200000006ff */
[----:B-1----:R-:W-:Y:S06]  /*a180*/  @!P0 BRA `(.L_x_193) ;  /* 0x0000000000d08947 */ /* 0x002fec0003800000 */
.L_x_204:
[----:B------:R-:W1:Y:S01]  /*a190*/  SYNCS.PHASECHK.TRANS64.TRYWAIT P0, [R7+URZ], R4 ;  /* 0x00000004070075a7 */ /* 0x000e62000800017f */
[----:B------:R-:W-:-:S05]  /*a1a0*/  VIADD R0, R0, 0x1 ;  /* 0x0000000100007836 */ /* 0x000fca0000000000 */
[----:B------:R-:W-:-:S04]  /*a1b0*/  ISETP.NE.AND P1, PT, R0, 0x4, PT ;  /* 0x000000040000780c */ /* 0x000fc80003f25270 */
[----:B------:R-:W-:Y:S02]  /*a1c0*/  SEL R2, RZ, 0x1, P1 ;  /* 0x00000001ff027807 */ /* 0x000fe40000800000 */
[----:B------:R-:W-:Y:S02]  /*a1d0*/  SEL R0, R0, RZ, P1 ;  /* 0x000000ff00007207 */ /* 0x000fe40000800000 */
[----:B------:R-:W-:Y:S01]  /*a1e0*/  LOP3.LUT R2, R9, R2, RZ, 0x3c, !PT ;  /* 0x0000000209027212 */ /* 0x000fe200078e3cff */
[----:B-1----:R-:W-:Y:S06]  /*a1f0*/  @!P0 BRA `(.L_x_194) ;  /* 0x0000000000c88947 */ /* 0x002fec0003800000 */
.L_x_205:
[----:B------:R-:W-:Y:S01]  /*a200*/  IMAD R5, R0, 0x8, R5 ;  /* 0x0000000800057824 */ /* 0x000fe200078e0205 */
[----:B------:R-:W-:-:S07]  /*a210*/  SHF.L.U32 R0, R2, 0x1f, RZ ;  /* 0x0000001f02007819 */ /* 0x000fce00000006ff */
.L_x_195:
[----:B--2---:R2:W3:Y:S02]  /*a220*/  SYNCS.PHASECHK.TRANS64.TRYWAIT P0, [R5+URZ], R0 ;  /* 0x00000000050075a7 */ /* 0x0044e4000800017f */
[----:B---3--:R-:W-:Y:S05]  /*a230*/  @!P0 NANOSLEEP.SYNCS 0x989680 ;  /* 0x009896800000895d */ /* 0x008fea0003900000 */
[----:B------:R-:W3:Y:S02]  /*a240*/  @!P0 SYNCS.PHASECHK.TRANS64 P0, [R5+URZ], R0 ;  /* 0x00000000050085a7 */ /* 0x000ee4000800007f */
[----:B---3--:R-:W-:Y:S05]  /*a250*/  @!P0 BRA `(.L_x_195) ;  /* 0xfffffffc00f08947 */ /* 0x008fea000383ffff */
.L_x_190:
[----:B------:R-:W-:Y:S05]  /*a260*/  BSYNC B0 ;  /* 0x0000000000007941 */ /* 0x000fea0003800000 */
.L_x_189:
[----:B------:R-:W-:Y:S05]  /*a270*/  EXIT ;  /* 0x000000000000794d */ /* 0x000fea0003800000 */
.L_x_21:
[----:B-1----:R1:W2:Y:S02]  /*a280*/  SYNCS.PHASECHK.TRANS64.TRYWAIT P1, [R3+URZ], R0 ;  /* 0x00000000030075a7 */ /* 0x0022a4000802017f */
[----:B--2---:R-:W-:Y:S05]  /*a290*/  @!P1 NANOSLEEP.SYNCS 0x989680 ;  /* 0x009896800000995d */ /* 0x004fea0003900000 */
[----:B------:R-:W2:Y:S02]  /*a2a0*/  @!P1 SYNCS.PHASECHK.TRANS64 P1, [R3+URZ], R0 ;  /* 0x00000000030095a7 */ /* 0x000ea4000802007f */
[----:B--2---:R-:W-:Y:S05]  /*a2b0*/  @!P1 BRA `(.L_x_21) ;  /* 0xfffffffc00f09947 */ /* 0x004fea000383ffff */
[----:B------:R-:W-:Y:S05]  /*a2c0*/  BRA `(.L_x_20) ;  /* 0xffffff7400007947 */ /* 0x000fea000383ffff */
.L_x_26:
[----:B-1----:R-:W-:-:S04]  /*a2d0*/  IMAD.U32 R5, RZ, RZ, UR6 ;  /* 0x00000006ff057e24 */ /* 0x002fc8000f8e00ff */
[----:B------:R1:W2:Y:S03]  /*a2e0*/  SYNCS.PHASECHK.TRANS64.TRYWAIT P1, [R5+URZ], R4 ;  /* 0x00000004050075a7 */ /* 0x0002a6000802017f */
[----:B--2---:R-:W-:Y:S05]  /*a2f0*/  @!P1 NANOSLEEP.SYNCS 0x989680 ;  /* 0x009896800000995d */ /* 0x004fea0003900000 */
[----:B------:R-:W2:Y:S02]  /*a300*/  @!P1 SYNCS.PHASECHK.TRANS64 P1, [R5+URZ], R4 ;  /* 0x00000004050095a7 */ /* 0x000ea4000802007f */
[----:B--2---:R-:W-:Y:S05]  /*a310*/  @!P1 BRA `(.L_x_26) ;  /* 0xfffffffc00ec9947 */ /* 0x004fea000383ffff */
[----:B------:R-:W-:Y:S05]  /*a320*/  BRA `(.L_x_25) ;  /* 0xffffff8000a07947 */ /* 0x000fea000383ffff */
.L_x_177:
[----:B------:R-:W-:Y:S01]  /*a330*/  BSSY B1, `(.L_x_196) ;  /* 0x0000006000017945 */ /* 0x000fe20003800000 */
[----:B------:R-:W-:-:S07]  /*a340*/  IMAD.MOV.U32 R15, RZ, RZ, -0x1 ;  /* 0xffffffffff0f7424 */ /* 0x000fce00078e00ff */
[----:B------:R-:W-:Y:S05]  /*a350*/  WARPSYNC.COLLECTIVE R15, `(.L_x_197) ;  /* 0x000000000f0c7348 */ /* 0x000fea0003c00000 */
[----:B------:R-:W-:Y:S02]  /*a360*/  ELECT P6, UR62, PT ;  /* 0x00000000003e782f */ /* 0x000fe400038c0000 */
[----:B------:R-:W-:Y:S01]  /*a370*/  MOV R14, UR62 ;  /* 0x0000003e000e7c02 */ /* 0x000fe20008000f00 */
[----:B------:R-:W-:Y:S10]  /*a380*/  ENDCOLLECTIVE ;  /* 0x000000000000791b */ /* 0x000ff40003800000 */
.L_x_197:
[----:B------:R-:W-:Y:S05]  /*a390*/  BSYNC B1 ;  /* 0x0000000000017941 */ /* 0x000fea0003800000 */
.L_x_196:
[----:B------:R-:W-:Y:S05]  /*a3a0*/  BRA `(.L_x_198) ;  /* 0xfffffff000347947 */ /* 0x000fea000383ffff */
.L_x_180:
[----:B0-----:R0:W1:Y:S02]  /*a3b0*/  SYNCS.PHASECHK.TRANS64.TRYWAIT P0, [R21+URZ+0x20], R6 ;  /* 0x00002006150075a7 */ /* 0x001064000800017f */
[----:B-1----:R-:W-:Y:S05]  /*a3c0*/  @!P0 NANOSLEEP.SYNCS 0x989680 ;  /* 0x009896800000895d */ /* 0x002fea0003900000 */
[----:B------:R-:W1:Y:S02]  /*a3d0*/  @!P0 SYNCS.PHASECHK.TRANS64 P0, [R21+URZ+0x20], R6 ;  /* 0x00002006150085a7 */ /* 0x000e64000800007f */
[----:B-1----:R-:W-:Y:S05]  /*a3e0*/  @!P0 BRA `(.L_x_180) ;  /* 0xfffffffc00f08947 */ /* 0x002fea000383ffff */
[----:B------:R-:W-:Y:S05]  /*a3f0*/  BRA `(.L_x_199) ;  /* 0xfffffff000707947 */ /* 0x000fea000383ffff */
.L_x_188:
[----:B------:R-:W-:Y:S01]  /*a400*/  BSSY B0, `(.L_x_200) ;  /* 0x0000006000007945 */ /* 0x000fe20003800000 */
[----:B------:R-:W-:-:S07]  /*a410*/  IMAD.MOV.U32 R15, RZ, RZ, -0x1 ;  /* 0xffffffffff0f7424 */ /* 0x000fce00078e00ff */
[----:B------:R-:W-:Y:S05]  /*a420*/  WARPSYNC.COLLECTIVE R15, `(.L_x_201) ;  /* 0x000000000f0c7348 */ /* 0x000fea0003c00000 */
[----:B------:R-:W-:Y:S02]  /*a430*/  ELECT P6, UR62, PT ;  /* 0x00000000003e782f */ /* 0x000fe400038c0000 */
[----:B------:R-:W-:Y:S01]  /*a440*/  MOV R14, UR62 ;  /* 0x0000003e000e7c02 */ /* 0x000fe20008000f00 */
[----:B------:R-:W-:Y:S10]  /*a450*/  ENDCOLLECTIVE ;  /* 0x000000000000791b */ /* 0x000ff40003800000 */
.L_x_201:
[----:B------:R-:W-:Y:S05]  /*a460*/  BSYNC B0 ;  /* 0x0000000000007941 */ /* 0x000fea0003800000 */
.L_x_200:
[----:B------:R-:W-:Y:S05]  /*a470*/  BRA `(.L_x_202) ;  /* 0xfffffff800cc7947 */ /* 0x000fea000383ffff */
.L_x_192:
[----:B0-----:R0:W1:Y:S02]  /*a480*/  SYNCS.PHASECHK.TRANS64.TRYWAIT P0, [R7+URZ], R2 ;  /* 0x00000002070075a7 */ /* 0x001064000800017f */
[----:B-1----:R-:W-:Y:S05]  /*a490*/  @!P0 NANOSLEEP.SYNCS 0x989680 ;  /* 0x009896800000895d */ /* 0x002fea0003900000 */
[----:B------:R-:W1:Y:S02]  /*a4a0*/  @!P0 SYNCS.PHASECHK.TRANS64 P0, [R7+URZ], R2 ;  /* 0x00000002070085a7 */ /* 0x000e64000800007f */
[----:B-1----:R-:W-:Y:S05]  /*a4b0*/  @!P0 BRA `(.L_x_192) ;  /* 0xfffffffc00f08947 */ /* 0x002fea000383ffff */
[----:B------:R-:W-:Y:S05]  /*a4c0*/  BRA `(.L_x_203) ;  /* 0xfffffffc000c7947 */ /* 0x000fea000383ffff */
.L_x_193:
[----:B0-----:R0:W1:Y:S02]  /*a4d0*/  SYNCS.PHASECHK.TRANS64.TRYWAIT P0, [R6+URZ], R3 ;  /* 0x00000003060075a7 */ /* 0x001064000800017f */
[----:B-1----:R-:W-:Y:S05]  /*a4e0*/  @!P0 NANOSLEEP.SYNCS 0x989680 ;  /* 0x009896800000895d */ /* 0x002fea0003900000 */
[----:B------:R-:W1:Y:S02]  /*a4f0*/  @!P0 SYNCS.PHASECHK.TRANS64 P0, [R6+URZ], R3 ;  /* 0x00000003060085a7 */ /* 0x000e64000800007f */
[----:B-1----:R-:W-:Y:S05]  /*a500*/  @!P0 BRA `(.L_x_193) ;  /* 0xfffffffc00f08947 */ /* 0x002fea000383ffff */
[----:B------:R-:W-:Y:S05]  /*a510*/  BRA `(.L_x_204) ;  /* 0xfffffffc001c7947 */ /* 0x000fea000383ffff */
.L_x_194:
[----:B-1----:R1:W2:Y:S02]  /*a520*/  SYNCS.PHASECHK.TRANS64.TRYWAIT P0, [R7+URZ], R4 ;  /* 0x00000004070075a7 */ /* 0x0022a4000800017f */
[----:B--2---:R-:W-:Y:S05]  /*a530*/  @!P0 NANOSLEEP.SYNCS 0x989680 ;  /* 0x009896800000895d */ /* 0x004fea0003900000 */
[----:B------:R-:W2:Y:S02]  /*a540*/  @!P0 SYNCS.PHASECHK.TRANS64 P0, [R7+URZ], R4 ;  /* 0x00000004070085a7 */ /* 0x000ea4000800007f */
[----:B--2---:R-:W-:Y:S05]  /*a550*/  @!P0 BRA `(.L_x_194) ;  /* 0xfffffffc00f08947 */ /* 0x004fea000383ffff */
[----:B------:R-:W-:Y:S05]  /*a560*/  BRA `(.L_x_205) ;  /* 0xfffffffc00247947 */ /* 0x000fea000383ffff */
.L_x_206:
[----:B------:R-:W-:-:S00]  /*a570*/  BRA `(.L_x_206) ;  /* 0xfffffffc00fc7947 */ /* 0x000fc0000383ffff */
[----:B------:R-:W-:-:S00]  /*a580*/  NOP ;  /* 0x0000000000007918 */ /* 0x000fc00000000000 */
[----:B------:R-:W-:-:S00]  /*a590*/  NOP ;  /* 0x0000000000007918 */ /* 0x000fc00000000000 */
[----:B------:R-:W-:-:S00]  /*a5a0*/  NOP ;  /* 0x0000000000007918 */ /* 0x000fc00000000000 */
[----:B------:R-:W-:-:S00]  /*a5b0*/  NOP ;  /* 0x0000000000007918 */ /* 0x000fc00000000000 */
[----:B------:R-:W-:-:S00]  /*a5c0*/  NOP ;  /* 0x0000000000007918 */ /* 0x000fc00000000000 */
[----:B------:R-:W-:-:S00]  /*a5d0*/  NOP ;  /* 0x0000000000007918 */ /* 0x000fc00000000000 */
[----:B------:R-:W-:-:S00]  /*a5e0*/  NOP ;  /* 0x0000000000007918 */ /* 0x000fc00000000000 */
[----:B------:R-:W-:-:S00]  /*a5f0*/  NOP ;  /* 0x0000000000007918 */ /* 0x000fc00000000000 */
.L_x_207:


//--------------------- .nv.global.init           --------------------------
	.section	.nv.global.init,"aw",@progbits
.nv.global.init:
	.type		$str$22,@object
	.size		$str$22,($str$23 - $str$22)
$str$22:
        /*0000*/ 	.byte	0x6b, 0x5f, 0x74, 0x69, 0x6c, 0x65, 0x5f, 0x63, 0x6f, 0x75, 0x6e, 0x74, 0x20, 0x3e, 0x3d, 0x20
        /*0010*/ 	.byte	0x31, 0x00
	.type		$str$23,@object
	.size		$str$23,(__unnamed_1 - $str$23)
$str$23:
        /*0012*/ 	.byte	0x2f, 0x74, 0x6d, 0x70, 0x2f, 0x63, 0x75, 0x74, 0x6c, 0x61, 0x73, 0x73, 0x5f, 0x73, 0x77, 0x65
        /*0022*/ 	.byte	0x65, 0x70, 0x5f, 0x73, 0x72, 0x63, 0x2f, 0x69, 0x6e, 0x63, 0x6c, 0x75, 0x64, 0x65, 0x2f, 0x63
        /*0032*/ 	.byte	0x75, 0x74, 0x6c, 0x61, 0x73, 0x73, 0x2f, 0x67, 0x65, 0x6d, 0x6d, 0x2f, 0x63, 0x6f, 0x6c, 0x6c
        /*0042*/ 	.byte	0x65, 0x63, 0x74, 0x69, 0x76, 0x65, 0x2f, 0x73, 0x6d, 0x39, 0x30, 0x5f, 0x6d, 0x6d, 0x61, 0x5f
        /*0052*/ 	.byte	0x74, 0x6d, 0x61, 0x5f, 0x67, 0x6d, 0x6d, 0x61, 0x5f, 0x73, 0x73, 0x5f, 0x77, 0x61, 0x72, 0x70
        /*0062*/ 	.byte	0x73, 0x70, 0x65, 0x63, 0x69, 0x61, 0x6c, 0x69, 0x7a, 0x65, 0x64, 0x2e, 0x68, 0x70, 0x70, 0x00
	.type		__unnamed_1,@object
	.size		__unnamed_1,(.L_0 - __unnamed_1)
__unnamed_1:
        /*0072*/ 	.byte	0x76, 0x6f, 0x69, 0x64, 0x20, 0x63, 0x75, 0x74, 0x6c, 0x61, 0x73, 0x73, 0x3a, 0x3a, 0x67, 0x65
        /* <DEDUP_REMOVED lines=180> */
        /*0bc2*/ 	.byte	0x79, 0x5d, 0x00
.L_0:


//--------------------- .nv.shared._ZN7cutlass13device_kernelINS_4gemm6kernel13GemmUniversalIN4cute5tupleIJiiiiEEENS1_10collective13CollectiveMmaINS1_34MainloopSm90TmaGmmaWarpSpecializedILi4ENS5_IJNS4_1CILi2EEENSA_ILi1EEESC_EEENS1_35KernelTmaWarpSpecializedCooperativeEEENS5_IJNSA_ILi384EEENSA_ILi48EEENSA_ILi64EEEEEENS_6half_tENS5_IJlSC_lEEESK_SL_NS4_8TiledMMAINS4_8MMA_AtomIJNS4_4SM904GMMA25MMA_64x16x16_F32F16F16_SSILNSP_5MajorE0ELSR_0ELNSP_7ScaleInE1ELSS_1EEEEEENS4_6LayoutISD_NS5_IJSC_NSA_ILi0EEESW_EEEEENS5_IJNS4_10UnderscoreESZ_SZ_EEEEENS4_13SM90_TMA_LOADENS4_14ComposedLayoutINS4_7SwizzleILi3ELi4ELi3EEENS4_18smem_ptr_flag_bitsILi16EEENSV_INS5_IJNSA_ILi8EEESI_EEENS5_IJSI_SC_EEEEEEEvNS4_8identityENS4_23SM90_TMA_LOAD_MULTICASTES1C_vS1D_EENS_8epilogue10collective6detail29Sm90TmaWarpSpecializedAdapterINS1H_15DefaultEpilogueISK_SL_SL_NS1G_6thread17LinearCombinationISK_Li1EffLNS1L_9ScaleType4KindE0ELNS_15FloatRoundStyleE2ESK_EENS1_15EpilogueDefaultEEEEEvvEEEEvNT_6ParamsE --------------------------
	.section	.nv.shared._ZN7cutlass13device_kernelINS_4gemm6kernel13GemmUniversalIN4cute5tupleIJiiiiEEENS1_10collective13CollectiveMmaINS1_34MainloopSm90TmaGmmaWarpSpecializedILi4ENS5_IJNS4_1CILi2EEENSA_ILi1EEESC_EEENS1_35KernelTmaWarpSpecializedCooperativeEEENS5_IJNSA_ILi384EEENSA_ILi48EEENSA_ILi64EEEEEENS_6half_tENS5_IJlSC_lEEESK_SL_NS4_8TiledMMAINS4_8MMA_AtomIJNS4_4SM904GMMA25MMA_64x16x16_F32F16F16_SSILNSP_5MajorE0ELSR_0ELNSP_7ScaleInE1ELSS_1EEEEEENS4_6LayoutISD_NS5_IJSC_NSA_ILi0EEESW_EEEEENS5_IJNS4_10UnderscoreESZ_SZ_EEEEENS4_13SM90_TMA_LOADENS4_14ComposedLayoutINS4_7SwizzleILi3ELi4ELi3EEENS4_18smem_ptr_flag_bitsILi16EEENSV_INS5_IJNSA_ILi8EEESI_EEENS5_IJSI_SC_EEEEEEEvNS4_8identityENS4_23SM90_TMA_LOAD_MULTICASTES1C_vS1D_EENS_8epilogue10collective6detail29Sm90TmaWarpSpecializedAdapterINS1H_15DefaultEpilogueISK_SL_SL_NS1G_6thread17LinearCombinationISK_Li1EffLNS1L_9ScaleType4KindE0ELNS_15FloatRoundStyleE2ESK_EENS1_15EpilogueDefaultEEEEEvvEEEEvNT_6ParamsE,"aw",@nobits
	.sectionflags	@""
	.align	16
	.zero		1024


//--------------------- .nv.shared.reserved.0     --------------------------
	.section	.nv.shared.reserved.0,"aw",@nobits
	.weak		__nv_reservedSMEM_offset_0_alias
	.size		__nv_reservedSMEM_offset_0_alias, 0, 0
	.other		__nv_reservedSMEM_offset_0_alias,@"STO_CUDA_RESERVED_SHARED STV_DEFAULT"
__nv_reservedSMEM_offset_0_alias:
	.zero		0


//--------------------- .nv.global                --------------------------
	.section	.nv.global,"aw",@nobits
.nv.global:
	.type		_ZN40_INTERNAL_8258af3b_4_k_cu_c58c886e_122774cute1_E,@object
	.size		_ZN40_INTERNAL_8258af3b_4_k_cu_c58c886e_122774cute1_E,(_ZN40_INTERNAL_8258af3b_4_k_cu_c58c886e_122774cuda3std3__45__cpo6cbeginE - _ZN40_INTERNAL_8258af3b_4_k_cu_c58c886e_122774cute1_E)
_ZN40_INTERNAL_8258af3b_4_k_cu_c58c886e_122774cute1_E:
	.zero		1
	.type		_ZN40_INTERNAL_8258af3b_4_k_cu_c58c886e_122774cuda3std3__45__cpo6cbeginE,@object
	.size		_ZN40_INTERNAL_8258af3b_4_k_cu_c58c886e_122774cuda3std3__45__cpo6cbeginE,(_ZN40_INTERNAL_8258af3b_4_k_cu_c58c886e_122774cuda3std3__48in_placeE - _ZN40_INTERNAL_8258af3b_4_k_cu_c58c886e_122774cuda3std3__45__cpo6cbeginE)
_ZN40_INTERNAL_8258af3b_4_k_cu_c58c886e_122774cuda3std3__45__cpo6cbeginE:
	.zero		1
	.type		_ZN40_INTERNAL_8258af3b_4_k_cu_c58c886e_122774cuda3std3__48in_placeE,@object
	.size		_ZN40_INTERNAL_8258af3b_4_k_cu_c58c886e_122774cuda3std3__48in_placeE,(_ZN40_INTERNAL_8258af3b_4_k_cu_c58c886e_122774cuda3std6ranges3__45__cpo9iter_moveE - _ZN40_INTERNAL_8258af3b_4_k_cu_c58c886e_122774cuda3std3__48in_placeE)
_ZN40_INTERNAL_8258af3b_4_k_cu_c58c886e_122774cuda3std3__48in_placeE:
	.zero		1
	.type		_ZN40_INTERNAL_8258af3b_4_k_cu_c58c886e_122774cuda3std6ranges3__45__cpo9iter_moveE,@object
	.size		_ZN40_INTERNAL_8258af3b_4_k_cu_c58c886e_122774cuda3std6ranges3__45__cpo9iter_moveE,(_ZN40_INTERNAL_8258af3b_4_k_cu_c58c886e_122774cuda3std3__45__cpo5beginE - _ZN40_INTERNAL_8258af3b_4_k_cu_c58c886e_122774cuda3std6ranges3__45__cpo9iter_moveE)
_ZN40_INTERNAL_8258af3b_4_k_cu_c58c886e_122774cuda3std6ranges3__45__cpo9iter_moveE:
	.zero		1
	.type		_ZN40_INTERNAL_8258af3b_4_k_cu_c58c886e_122774cuda3std3__45__cpo5beginE,@object
	.size		_ZN40_INTERNAL_8258af3b_4_k_cu_c58c886e_122774cuda3std3__45__cpo5beginE,(_ZN40_INTERNAL_8258af3b_4_k_cu_c58c886e_122774cuda3std3__442_GLOBAL__N__8258af3b_4_k_cu_c58c886e_122776ignoreE - _ZN40_INTERNAL_8258af3b_4_k_cu_c58c886e_122774cuda3std3__45__cpo5beginE)
_ZN40_INTERNAL_8258af3b_4_k_cu_c58c886e_122774cuda3std3__45__cpo5beginE:
	.zero		1
	.type		_ZN40_INTERNAL_8258af3b_4_k_cu_c58c886e_122774cuda3std3__442_GLOBAL__N__8258af3b_4_k_cu_c58c886e_122776ignoreE,@object
	.size		_ZN40_INTERNAL_8258af3b_4_k_cu_c58c886e_122774cuda3std3__442_GLOBAL__N__8258af3b_4_k_cu_c58c886e_122776ignoreE,(_ZN40_INTERNAL_8258af3b_4_k_cu_c58c886e_122774cute7productE - _ZN40_INTERNAL_8258af3b_4_k_cu_c58c886e_122774cuda3std3__442_GLOBAL__N__8258af3b_4_k_cu_c58c886e_122776ignoreE)
_ZN40_INTERNAL_8258af3b_4_k_cu_c58c886e_122774cuda3std3__442_GLOBAL__N__8258af3b_4_k_cu_c58c886e_122776ignoreE:
	.zero		1
	.type		_ZN40_INTERNAL_8258af3b_4_k_cu_c58c886e_122774cute7productE,@object
	.size		_ZN40_INTERNAL_8258af3b_4_k_cu_c58c886e_122774cute7productE,(_ZN40_INTERNAL_8258af3b_4_k_cu_c58c886e_122774cuda3std3__45__cpo3endE - _ZN40_INTERNAL_8258af3b_4_k_cu_c58c886e_122774cute7productE)
_ZN40_INTERNAL_8258af3b_4_k_cu_c58c886e_122774cute7productE:
	.zero		1
	.type		_ZN40_INTERNAL_8258af3b_4_k_cu_c58c886e_122774cuda3std3__45__cpo3endE,@object
	.size		_ZN40_INTERNAL_8258af3b_4_k_cu_c58c886e_122774cuda3std3__45__cpo3endE,(_ZN40_INTERNAL_8258af3b_4_k_cu_c58c886e_122774cuda3std3__419piecewise_constructE - _ZN40_INTERNAL_8258af3b_4_k_cu_c58c886e_122774cuda3std3__45__cpo3endE)
_ZN40_INTERNAL_8258af3b_4_k_cu_c58c886e_122774cuda3std3__45__cpo3endE:
	.zero		1
	.type		_ZN40_INTERNAL_8258af3b_4_k_cu_c58c886e_122774cuda3std3__419piecewise_constructE,@object
	.size		_ZN40_INTERNAL_8258af3b_4_k_cu_c58c886e_122774cuda3std3__419piecewise_constructE,(_ZN40_INTERNAL_8258af3b_4_k_cu_c58c886e_122774cuda3std3__45__cpo4cendE - _ZN40_INTERNAL_8258af3b_4_k_cu_c58c886e_122774cuda3std3__419piecewise_constructE)
_ZN40_INTERNAL_8258af3b_4_k_cu_c58c886e_122774cuda3std3__419piecewise_constructE:
	.zero		1
	.type		_ZN40_INTERNAL_8258af3b_4_k_cu_c58c886e_122774cuda3std3__45__cpo4cendE,@object
	.size		_ZN40_INTERNAL_8258af3b_4_k_cu_c58c886e_122774cuda3std3__45__cpo4cendE,(_ZN40_INTERNAL_8258af3b_4_k_cu_c58c886e_122774cuda3std6ranges3__45__cpo4swapE - _ZN40_INTERNAL_8258af3b_4_k_cu_c58c886e_122774cuda3std3__45__cpo4cendE)
_ZN40_INTERNAL_8258af3b_4_k_cu_c58c886e_122774cuda3std3__45__cpo4cendE:
	.zero		1
	.type		_ZN40_INTERNAL_8258af3b_4_k_cu_c58c886e_122774cuda3std6ranges3__45__cpo4swapE,@object
	.size		_ZN40_INTERNAL_8258af3b_4_k_cu_c58c886e_122774cuda3std6ranges3__45__cpo4swapE,(.L_8 - _ZN40_INTERNAL_8258af3b_4_k_cu_c58c886e_122774cuda3std6ranges3__45__cpo4swapE)
_ZN40_INTERNAL_8258af3b_4_k_cu_c58c886e_122774cuda3std6ranges3__45__cpo4swapE:
	.zero		1
.L_8:


//--------------------- .nv.constant0._ZN7cutlass13device_kernelINS_4gemm6kernel13GemmUniversalIN4cute5tupleIJiiiiEEENS1_10collective13CollectiveMmaINS1_34MainloopSm90TmaGmmaWarpSpecializedILi4ENS5_IJNS4_1CILi2EEENSA_ILi1EEESC_EEENS1_35KernelTmaWarpSpecializedCooperativeEEENS5_IJNSA_ILi384EEENSA_ILi48EEENSA_ILi64EEEEEENS_6half_tENS5_IJlSC_lEEESK_SL_NS4_8TiledMMAINS4_8MMA_AtomIJNS4_4SM904GMMA25MMA_64x16x16_F32F16F16_SSILNSP_5MajorE0ELSR_0ELNSP_7ScaleInE1ELSS_1EEEEEENS4_6LayoutISD_NS5_IJSC_NSA_ILi0EEESW_EEEEENS5_IJNS4_10UnderscoreESZ_SZ_EEEEENS4_13SM90_TMA_LOADENS4_14ComposedLayoutINS4_7SwizzleILi3ELi4ELi3EEENS4_18smem_ptr_flag_bitsILi16EEENSV_INS5_IJNSA_ILi8EEESI_EEENS5_IJSI_SC_EEEEEEEvNS4_8identityENS4_23SM90_TMA_LOAD_MULTICASTES1C_vS1D_EENS_8epilogue10collective6detail29Sm90TmaWarpSpecializedAdapterINS1H_15DefaultEpilogueISK_SL_SL_NS1G_6thread17LinearCombinationISK_Li1EffLNS1L_9ScaleType4KindE0ELNS_15FloatRoundStyleE2ESK_EENS1_15EpilogueDefaultEEEEEvvEEEEvNT_6ParamsE --------------------------
	.section	.nv.constant0._ZN7cutlass13device_kernelINS_4gemm6kernel13GemmUniversalIN4cute5tupleIJiiiiEEENS1_10collective13CollectiveMmaINS1_34MainloopSm90TmaGmmaWarpSpecializedILi4ENS5_IJNS4_1CILi2EEENSA_ILi1EEESC_EEENS1_35KernelTmaWarpSpecializedCooperativeEEENS5_IJNSA_ILi384EEENSA_ILi48EEENSA_ILi64EEEEEENS_6half_tENS5_IJlSC_lEEESK_SL_NS4_8TiledMMAINS4_8MMA_AtomIJNS4_4SM904GMMA25MMA_64x16x16_F32F16F16_SSILNSP_5MajorE0ELSR_0ELNSP_7ScaleInE1ELSS_1EEEEEENS4_6LayoutISD_NS5_IJSC_NSA_ILi0EEESW_EEEEENS5_IJNS4_10UnderscoreESZ_SZ_EEEEENS4_13SM90_TMA_LOADENS4_14ComposedLayoutINS4_7SwizzleILi3ELi4ELi3EEENS4_18smem_ptr_flag_bitsILi16EEENSV_INS5_IJNSA_ILi8EEESI_EEENS5_IJSI_SC_EEEEEEEvNS4_8identityENS4_23SM90_TMA_LOAD_MULTICASTES1C_vS1D_EENS_8epilogue10collective6detail29Sm90TmaWarpSpecializedAdapterINS1H_15DefaultEpilogueISK_SL_SL_NS1G_6thread17LinearCombinationISK_Li1EffLNS1L_9ScaleType4KindE0ELNS_15FloatRoundStyleE2ESK_EENS1_15EpilogueDefaultEEEEEvvEEEEvNT_6ParamsE,"a",@progbits
	.sectionflags	@""
	.align	4
.nv.constant0._ZN7cutlass13device_kernelINS_4gemm6kernel13GemmUniversalIN4cute5tupleIJiiiiEEENS1_10collective13CollectiveMmaINS1_34MainloopSm90TmaGmmaWarpSpecializedILi4ENS5_IJNS4_1CILi2EEENSA_ILi1EEESC_EEENS1_35KernelTmaWarpSpecializedCooperativeEEENS5_IJNSA_ILi384EEENSA_ILi48EEENSA_ILi64EEEEEENS_6half_tENS5_IJlSC_lEEESK_SL_NS4_8TiledMMAINS4_8MMA_AtomIJNS4_4SM904GMMA25MMA_64x16x16_F32F16F16_SSILNSP_5MajorE0ELSR_0ELNSP_7ScaleInE1ELSS_1EEEEEENS4_6LayoutISD_NS5_IJSC_NSA_ILi0EEESW_EEEEENS5_IJNS4_10UnderscoreESZ_SZ_EEEEENS4_13SM90_TMA_LOADENS4_14ComposedLayoutINS4_7SwizzleILi3ELi4ELi3EEENS4_18smem_ptr_flag_bitsILi16EEENSV_INS5_IJNSA_ILi8EEESI_EEENS5_IJSI_SC_EEEEEEEvNS4_8identityENS4_23SM90_TMA_LOAD_MULTICASTES1C_vS1D_EENS_8epilogue10collective6detail29Sm90TmaWarpSpecializedAdapterINS1H_15DefaultEpilogueISK_SL_SL_NS1G_6thread17LinearCombinationISK_Li1EffLNS1L_9ScaleType4KindE0ELNS_15FloatRoundStyleE2ESK_EENS1_15EpilogueDefaultEEEEEvvEEEEvNT_6ParamsE:
	.zero		1664


//--------------------- SYMBOLS --------------------------

	.type		.nv.reservedSmem.offset0,@object
	.size		.nv.reservedSmem.offset0,0x4
	.type		__assertfail,@function
